//
// Generated by NVIDIA NVVM Compiler
//
// Compiler Build ID: CL-36424714
// Cuda compilation tools, release 13.0, V13.0.88
// Based on NVVM 20.0.0
//

.version 9.0
.target sm_100
.address_size 64

	// .globl	_Z3fftPfS_
// _ZZ3fftPfS_E1S has been demoted
.global .align 4 .b8 __cudart_i2opi_f[24] = {65, 144, 67, 60, 153, 149, 98, 219, 192, 221, 52, 245, 209, 87, 39, 252, 41, 21, 68, 78, 110, 131, 249, 162};

.visible .entry _Z3fftPfS_(
	.param .u64 .ptr .align 1 _Z3fftPfS__param_0,
	.param .u64 .ptr .align 1 _Z3fftPfS__param_1
)
{
	.local .align 4 .b8 	__local_depot0[28];
	.reg .b64 	%SP;
	.reg .b64 	%SPL;
	.reg .pred 	%p<99>;
	.reg .b32 	%r<516>;
	.reg .b32 	%f<566>;
	.reg .b64 	%rd<266>;
	.reg .b64 	%fd<29>;
	// demoted variable
	.shared .align 4 .b8 _ZZ3fftPfS_E1S[1024];
	mov.u64 	%SPL, __local_depot0;
	ld.param.u64 	%rd102, [_Z3fftPfS__param_0];
	add.u64 	%rd1, %SPL, 0;
	add.u64 	%rd2, %SPL, 0;
	mov.u32 	%r1, %tid.x;
	mov.u32 	%r202, %tid.y;
	shl.b32 	%r203, %r202, 7;
	shl.b32 	%r204, %r1, 4;
	add.s32 	%r2, %r203, %r204;
	cvta.to.global.u64 	%rd105, %rd102;
	mul.wide.u32 	%rd106, %r2, 4;
	add.s64 	%rd107, %rd105, %rd106;
	ld.global.f32 	%f85, [%rd107];
	shl.b32 	%r205, %r2, 2;
	mov.u32 	%r206, _ZZ3fftPfS_E1S;
	add.s32 	%r3, %r206, %r205;
	st.shared.f32 	[%r3], %f85;
	ld.global.f32 	%f86, [%rd107+4];
	st.shared.f32 	[%r3+4], %f86;
	ld.global.f32 	%f87, [%rd107+8];
	st.shared.f32 	[%r3+8], %f87;
	ld.global.f32 	%f88, [%rd107+12];
	st.shared.f32 	[%r3+12], %f88;
	ld.global.f32 	%f89, [%rd107+16];
	st.shared.f32 	[%r3+16], %f89;
	ld.global.f32 	%f90, [%rd107+20];
	st.shared.f32 	[%r3+20], %f90;
	ld.global.f32 	%f91, [%rd107+24];
	st.shared.f32 	[%r3+24], %f91;
	ld.global.f32 	%f92, [%rd107+28];
	st.shared.f32 	[%r3+28], %f92;
	ld.global.f32 	%f93, [%rd107+32];
	st.shared.f32 	[%r3+32], %f93;
	ld.global.f32 	%f94, [%rd107+36];
	st.shared.f32 	[%r3+36], %f94;
	ld.global.f32 	%f95, [%rd107+40];
	st.shared.f32 	[%r3+40], %f95;
	ld.global.f32 	%f96, [%rd107+44];
	st.shared.f32 	[%r3+44], %f96;
	ld.global.f32 	%f97, [%rd107+48];
	st.shared.f32 	[%r3+48], %f97;
	ld.global.f32 	%f98, [%rd107+52];
	st.shared.f32 	[%r3+52], %f98;
	ld.global.f32 	%f99, [%rd107+56];
	st.shared.f32 	[%r3+56], %f99;
	ld.global.f32 	%f100, [%rd107+60];
	st.shared.f32 	[%r3+60], %f100;
	shl.b32 	%r4, %r1, 1;
	and.b32  	%r207, %r4, 14;
	or.b32  	%r208, %r203, %r207;
	shl.b32 	%r209, %r208, 2;
	add.s32 	%r5, %r206, %r209;
	ld.shared.f32 	%f101, [%r5];
	ld.shared.f32 	%f102, [%r5+4];
	ld.shared.f32 	%f103, [%r5+64];
	ld.shared.f32 	%f104, [%r5+68];
	ld.shared.f32 	%f105, [%r5+128];
	ld.shared.f32 	%f106, [%r5+132];
	ld.shared.f32 	%f107, [%r5+192];
	ld.shared.f32 	%f108, [%r5+196];
	ld.shared.f32 	%f109, [%r5+256];
	ld.shared.f32 	%f110, [%r5+260];
	ld.shared.f32 	%f111, [%r5+320];
	ld.shared.f32 	%f112, [%r5+324];
	ld.shared.f32 	%f113, [%r5+384];
	ld.shared.f32 	%f114, [%r5+388];
	ld.shared.f32 	%f115, [%r5+448];
	ld.shared.f32 	%f116, [%r5+452];
	add.f32 	%f117, %f101, %f109;
	add.f32 	%f118, %f102, %f110;
	sub.f32 	%f119, %f101, %f109;
	sub.f32 	%f120, %f102, %f110;
	add.f32 	%f121, %f103, %f111;
	add.f32 	%f122, %f104, %f112;
	sub.f32 	%f123, %f103, %f111;
	sub.f32 	%f124, %f104, %f112;
	add.f32 	%f125, %f105, %f113;
	add.f32 	%f126, %f106, %f114;
	sub.f32 	%f127, %f106, %f114;
	sub.f32 	%f128, %f113, %f105;
	add.f32 	%f129, %f107, %f115;
	add.f32 	%f130, %f108, %f116;
	sub.f32 	%f131, %f107, %f115;
	sub.f32 	%f132, %f108, %f116;
	mul.f32 	%f133, %f123, 0f3F3504F3;
	mul.f32 	%f134, %f124, 0f3F3504F3;
	add.f32 	%f135, %f133, %f134;
	sub.f32 	%f136, %f134, %f133;
	mul.f32 	%f137, %f131, 0f3F3504F3;
	mul.f32 	%f138, %f132, 0f3F3504F3;
	sub.f32 	%f139, %f138, %f137;
	neg.f32 	%f140, %f138;
	sub.f32 	%f141, %f140, %f137;
	add.f32 	%f142, %f117, %f125;
	add.f32 	%f143, %f118, %f126;
	sub.f32 	%f144, %f117, %f125;
	sub.f32 	%f145, %f118, %f126;
	add.f32 	%f146, %f121, %f129;
	add.f32 	%f147, %f122, %f130;
	sub.f32 	%f148, %f122, %f130;
	sub.f32 	%f149, %f129, %f121;
	add.f32 	%f150, %f119, %f127;
	add.f32 	%f151, %f120, %f128;
	sub.f32 	%f152, %f119, %f127;
	sub.f32 	%f153, %f120, %f128;
	add.f32 	%f154, %f135, %f139;
	add.f32 	%f155, %f136, %f141;
	sub.f32 	%f156, %f136, %f141;
	sub.f32 	%f157, %f139, %f135;
	add.f32 	%f158, %f142, %f146;
	add.f32 	%f159, %f143, %f147;
	add.f32 	%f1, %f150, %f154;
	st.shared.f32 	[%r3+8], %f1;
	add.f32 	%f2, %f151, %f155;
	st.shared.f32 	[%r3+12], %f2;
	add.f32 	%f3, %f144, %f148;
	st.shared.f32 	[%r3+16], %f3;
	add.f32 	%f4, %f145, %f149;
	st.shared.f32 	[%r3+20], %f4;
	add.f32 	%f5, %f152, %f156;
	st.shared.f32 	[%r3+24], %f5;
	add.f32 	%f6, %f153, %f157;
	st.shared.f32 	[%r3+28], %f6;
	sub.f32 	%f7, %f142, %f146;
	st.shared.f32 	[%r3+32], %f7;
	sub.f32 	%f8, %f143, %f147;
	st.shared.f32 	[%r3+36], %f8;
	sub.f32 	%f9, %f150, %f154;
	st.shared.f32 	[%r3+40], %f9;
	sub.f32 	%f10, %f151, %f155;
	st.shared.f32 	[%r3+44], %f10;
	sub.f32 	%f11, %f144, %f148;
	st.shared.f32 	[%r3+48], %f11;
	sub.f32 	%f12, %f145, %f149;
	st.shared.f32 	[%r3+52], %f12;
	sub.f32 	%f13, %f152, %f156;
	st.shared.f32 	[%r3+56], %f13;
	sub.f32 	%f14, %f153, %f157;
	st.shared.f32 	[%r3+60], %f14;
	cvt.rn.f32.u32 	%f160, %r1;
	mov.f32 	%f161, 0f00000000;
	mul.rn.f32 	%f162, %f161, %f161;
	add.f32 	%f163, %f162, 0f00000000;
	fma.rn.f32 	%f164, %f162, 0f37CBAC00, 0fBAB607ED;
	fma.rn.f32 	%f165, %f164, %f162, 0f3D2AAABB;
	fma.rn.f32 	%f166, %f165, %f162, 0fBEFFFFFF;
	fma.rn.f32 	%f167, %f166, %f163, 0f3F800000;
	fma.rn.f32 	%f168, %f162, 0f00000000, 0f00000000;
	fma.rn.f32 	%f169, %f162, 0fB94D4153, 0f3C0885E4;
	fma.rn.f32 	%f170, %f169, %f162, 0fBE2AAAA8;
	fma.rn.f32 	%f171, %f170, %f168, 0f00000000;
	mul.f32 	%f172, %f159, %f171;
	fma.rn.f32 	%f173, %f167, %f158, %f172;
	st.shared.f32 	[%r3], %f173;
	mul.f32 	%f174, %f167, %f159;
	mul.f32 	%f175, %f158, %f171;
	sub.f32 	%f176, %f174, %f175;
	st.shared.f32 	[%r3+4], %f176;
	mul.f32 	%f15, %f160, 0f3DC90FDB;
	mul.f32 	%f177, %f15, 0f3F22F983;
	cvt.rni.s32.f32 	%r467, %f177;
	cvt.rn.f32.s32 	%f178, %r467;
	fma.rn.f32 	%f179, %f178, 0fBFC90FDA, %f15;
	fma.rn.f32 	%f180, %f178, 0fB3A22168, %f179;
	fma.rn.f32 	%f553, %f178, 0fA7C234C5, %f180;
	abs.f32 	%f17, %f15;
	setp.ltu.f32 	%p1, %f17, 0f47CE4780;
	mov.u32 	%r463, %r467;
	mov.f32 	%f552, %f553;
	@%p1 bra 	$L__BB0_8;
	setp.eq.f32 	%p2, %f17, 0f7F800000;
	@%p2 bra 	$L__BB0_7;
	mov.b32 	%r14, %f15;
	shl.b32 	%r211, %r14, 8;
	or.b32  	%r15, %r211, -2147483648;
	mov.b64 	%rd226, 0;
	mov.b32 	%r460, 0;
	mov.u64 	%rd224, __cudart_i2opi_f;
	mov.u64 	%rd225, %rd2;
$L__BB0_3:
	.pragma "nounroll";
	ld.global.nc.u32 	%r212, [%rd224];
	mad.wide.u32 	%rd110, %r212, %r15, %rd226;
	shr.u64 	%rd226, %rd110, 32;
	st.local.u32 	[%rd225], %rd110;
	add.s32 	%r460, %r460, 1;
	add.s64 	%rd225, %rd225, 4;
	add.s64 	%rd224, %rd224, 4;
	setp.ne.s32 	%p3, %r460, 6;
	@%p3 bra 	$L__BB0_3;
	shr.u32 	%r213, %r14, 23;
	st.local.u32 	[%rd2+24], %rd226;
	and.b32  	%r18, %r213, 31;
	add.s32 	%r214, %r213, -128;
	shr.u32 	%r215, %r214, 5;
	mul.wide.u32 	%rd111, %r215, 4;
	sub.s64 	%rd9, %rd2, %rd111;
	ld.local.u32 	%r461, [%rd9+24];
	ld.local.u32 	%r462, [%rd9+20];
	setp.eq.s32 	%p4, %r18, 0;
	@%p4 bra 	$L__BB0_6;
	shf.l.wrap.b32 	%r461, %r462, %r461, %r18;
	ld.local.u32 	%r216, [%rd9+16];
	shf.l.wrap.b32 	%r462, %r216, %r462, %r18;
$L__BB0_6:
	shr.u32 	%r217, %r461, 30;
	shf.l.wrap.b32 	%r218, %r462, %r461, 2;
	shl.b32 	%r219, %r462, 2;
	shr.u32 	%r220, %r218, 31;
	add.s32 	%r463, %r220, %r217;
	shr.s32 	%r221, %r218, 31;
	xor.b32  	%r222, %r221, %r218;
	xor.b32  	%r223, %r221, %r219;
	cvt.u64.u32 	%rd112, %r222;
	shl.b64 	%rd113, %rd112, 32;
	cvt.u64.u32 	%rd114, %r223;
	or.b64  	%rd115, %rd113, %rd114;
	cvt.rn.f64.s64 	%fd1, %rd115;
	mul.f64 	%fd2, %fd1, 0d3BF921FB54442D19;
	cvt.rn.f32.f64 	%f181, %fd2;
	neg.f32 	%f182, %f181;
	setp.lt.s32 	%p5, %r218, 0;
	selp.f32 	%f552, %f182, %f181, %p5;
	bra.uni 	$L__BB0_8;
$L__BB0_7:
	mov.f32 	%f183, 0f00000000;
	mul.rn.f32 	%f552, %f15, %f183;
	mov.b32 	%r463, 0;
$L__BB0_8:
	add.s32 	%r225, %r463, 1;
	mul.rn.f32 	%f184, %f552, %f552;
	and.b32  	%r226, %r463, 1;
	setp.eq.b32 	%p7, %r226, 1;
	selp.f32 	%f185, %f552, 0f3F800000, %p7;
	fma.rn.f32 	%f186, %f184, %f185, 0f00000000;
	fma.rn.f32 	%f187, %f184, 0f37CBAC00, 0fBAB607ED;
	selp.f32 	%f188, 0fB94D4153, %f187, %p7;
	selp.f32 	%f189, 0f3C0885E4, 0f3D2AAABB, %p7;
	fma.rn.f32 	%f190, %f188, %f184, %f189;
	selp.f32 	%f191, 0fBE2AAAA8, 0fBEFFFFFF, %p7;
	fma.rn.f32 	%f192, %f190, %f184, %f191;
	fma.rn.f32 	%f193, %f192, %f186, %f185;
	and.b32  	%r227, %r225, 2;
	setp.eq.s32 	%p8, %r227, 0;
	mov.f32 	%f194, 0f00000000;
	sub.f32 	%f195, %f194, %f193;
	selp.f32 	%f21, %f193, %f195, %p8;
	@%p1 bra 	$L__BB0_16;
	setp.eq.f32 	%p9, %f17, 0f7F800000;
	@%p9 bra 	$L__BB0_15;
	mov.b32 	%r27, %f15;
	shl.b32 	%r229, %r27, 8;
	or.b32  	%r28, %r229, -2147483648;
	mov.b64 	%rd229, 0;
	mov.b32 	%r464, 0;
	mov.u64 	%rd227, __cudart_i2opi_f;
	mov.u64 	%rd228, %rd1;
$L__BB0_11:
	.pragma "nounroll";
	ld.global.nc.u32 	%r230, [%rd227];
	mad.wide.u32 	%rd118, %r230, %r28, %rd229;
	shr.u64 	%rd229, %rd118, 32;
	st.local.u32 	[%rd228], %rd118;
	add.s32 	%r464, %r464, 1;
	add.s64 	%rd228, %rd228, 4;
	add.s64 	%rd227, %rd227, 4;
	setp.ne.s32 	%p10, %r464, 6;
	@%p10 bra 	$L__BB0_11;
	shr.u32 	%r231, %r27, 23;
	st.local.u32 	[%rd1+24], %rd229;
	and.b32  	%r31, %r231, 31;
	add.s32 	%r232, %r231, -128;
	shr.u32 	%r233, %r232, 5;
	mul.wide.u32 	%rd119, %r233, 4;
	sub.s64 	%rd16, %rd1, %rd119;
	ld.local.u32 	%r465, [%rd16+24];
	ld.local.u32 	%r466, [%rd16+20];
	setp.eq.s32 	%p11, %r31, 0;
	@%p11 bra 	$L__BB0_14;
	shf.l.wrap.b32 	%r465, %r466, %r465, %r31;
	ld.local.u32 	%r234, [%rd16+16];
	shf.l.wrap.b32 	%r466, %r234, %r466, %r31;
$L__BB0_14:
	shr.u32 	%r235, %r465, 30;
	shf.l.wrap.b32 	%r236, %r466, %r465, 2;
	shl.b32 	%r237, %r466, 2;
	shr.u32 	%r238, %r236, 31;
	add.s32 	%r467, %r238, %r235;
	shr.s32 	%r239, %r236, 31;
	xor.b32  	%r240, %r239, %r236;
	xor.b32  	%r241, %r239, %r237;
	cvt.u64.u32 	%rd120, %r240;
	shl.b64 	%rd121, %rd120, 32;
	cvt.u64.u32 	%rd122, %r241;
	or.b64  	%rd123, %rd121, %rd122;
	cvt.rn.f64.s64 	%fd3, %rd123;
	mul.f64 	%fd4, %fd3, 0d3BF921FB54442D19;
	cvt.rn.f32.f64 	%f196, %fd4;
	neg.f32 	%f197, %f196;
	setp.lt.s32 	%p12, %r236, 0;
	selp.f32 	%f553, %f197, %f196, %p12;
	bra.uni 	$L__BB0_16;
$L__BB0_15:
	mov.f32 	%f198, 0f00000000;
	mul.rn.f32 	%f553, %f15, %f198;
	mov.b32 	%r467, 0;
$L__BB0_16:
	mul.rn.f32 	%f199, %f553, %f553;
	and.b32  	%r243, %r467, 1;
	setp.eq.b32 	%p13, %r243, 1;
	selp.f32 	%f200, 0f3F800000, %f553, %p13;
	fma.rn.f32 	%f201, %f199, %f200, 0f00000000;
	fma.rn.f32 	%f202, %f199, 0f37CBAC00, 0fBAB607ED;
	selp.f32 	%f203, %f202, 0fB94D4153, %p13;
	selp.f32 	%f204, 0f3D2AAABB, 0f3C0885E4, %p13;
	fma.rn.f32 	%f205, %f203, %f199, %f204;
	selp.f32 	%f206, 0fBEFFFFFF, 0fBE2AAAA8, %p13;
	fma.rn.f32 	%f207, %f205, %f199, %f206;
	fma.rn.f32 	%f208, %f207, %f201, %f200;
	and.b32  	%r244, %r467, 2;
	setp.eq.s32 	%p14, %r244, 0;
	mov.f32 	%f209, 0f00000000;
	sub.f32 	%f210, %f209, %f208;
	selp.f32 	%f211, %f208, %f210, %p14;
	mul.f32 	%f212, %f2, %f211;
	fma.rn.f32 	%f213, %f21, %f1, %f212;
	st.shared.f32 	[%r3+8], %f213;
	mul.f32 	%f214, %f21, %f2;
	mul.f32 	%f215, %f1, %f211;
	sub.f32 	%f216, %f214, %f215;
	st.shared.f32 	[%r3+12], %f216;
	cvt.rn.f32.u32 	%f217, %r4;
	mul.f32 	%f25, %f217, 0f3DC90FDB;
	mul.f32 	%f218, %f25, 0f3F22F983;
	cvt.rni.s32.f32 	%r475, %f218;
	cvt.rn.f32.s32 	%f219, %r475;
	fma.rn.f32 	%f220, %f219, 0fBFC90FDA, %f25;
	fma.rn.f32 	%f221, %f219, 0fB3A22168, %f220;
	fma.rn.f32 	%f555, %f219, 0fA7C234C5, %f221;
	abs.f32 	%f27, %f25;
	setp.ltu.f32 	%p15, %f27, 0f47CE4780;
	mov.u32 	%r471, %r475;
	mov.f32 	%f554, %f555;
	@%p15 bra 	$L__BB0_24;
	setp.eq.f32 	%p16, %f27, 0f7F800000;
	@%p16 bra 	$L__BB0_23;
	mov.b32 	%r41, %f25;
	shl.b32 	%r246, %r41, 8;
	or.b32  	%r42, %r246, -2147483648;
	mov.b64 	%rd232, 0;
	mov.b32 	%r468, 0;
	mov.u64 	%rd230, __cudart_i2opi_f;
	mov.u64 	%rd231, %rd2;
$L__BB0_19:
	.pragma "nounroll";
	ld.global.nc.u32 	%r247, [%rd230];
	mad.wide.u32 	%rd126, %r247, %r42, %rd232;
	shr.u64 	%rd232, %rd126, 32;
	st.local.u32 	[%rd231], %rd126;
	add.s32 	%r468, %r468, 1;
	add.s64 	%rd231, %rd231, 4;
	add.s64 	%rd230, %rd230, 4;
	setp.ne.s32 	%p17, %r468, 6;
	@%p17 bra 	$L__BB0_19;
	shr.u32 	%r248, %r41, 23;
	st.local.u32 	[%rd2+24], %rd232;
	and.b32  	%r45, %r248, 31;
	add.s32 	%r249, %r248, -128;
	shr.u32 	%r250, %r249, 5;
	mul.wide.u32 	%rd127, %r250, 4;
	sub.s64 	%rd23, %rd2, %rd127;
	ld.local.u32 	%r469, [%rd23+24];
	ld.local.u32 	%r470, [%rd23+20];
	setp.eq.s32 	%p18, %r45, 0;
	@%p18 bra 	$L__BB0_22;
	shf.l.wrap.b32 	%r469, %r470, %r469, %r45;
	ld.local.u32 	%r251, [%rd23+16];
	shf.l.wrap.b32 	%r470, %r251, %r470, %r45;
$L__BB0_22:
	shr.u32 	%r252, %r469, 30;
	shf.l.wrap.b32 	%r253, %r470, %r469, 2;
	shl.b32 	%r254, %r470, 2;
	shr.u32 	%r255, %r253, 31;
	add.s32 	%r471, %r255, %r252;
	shr.s32 	%r256, %r253, 31;
	xor.b32  	%r257, %r256, %r253;
	xor.b32  	%r258, %r256, %r254;
	cvt.u64.u32 	%rd128, %r257;
	shl.b64 	%rd129, %rd128, 32;
	cvt.u64.u32 	%rd130, %r258;
	or.b64  	%rd131, %rd129, %rd130;
	cvt.rn.f64.s64 	%fd5, %rd131;
	mul.f64 	%fd6, %fd5, 0d3BF921FB54442D19;
	cvt.rn.f32.f64 	%f222, %fd6;
	neg.f32 	%f223, %f222;
	setp.lt.s32 	%p19, %r253, 0;
	selp.f32 	%f554, %f223, %f222, %p19;
	bra.uni 	$L__BB0_24;
$L__BB0_23:
	mov.f32 	%f224, 0f00000000;
	mul.rn.f32 	%f554, %f25, %f224;
	mov.b32 	%r471, 0;
$L__BB0_24:
	setp.ltu.f32 	%p20, %f27, 0f47CE4780;
	add.s32 	%r260, %r471, 1;
	mul.rn.f32 	%f225, %f554, %f554;
	and.b32  	%r261, %r471, 1;
	setp.eq.b32 	%p21, %r261, 1;
	selp.f32 	%f226, %f554, 0f3F800000, %p21;
	fma.rn.f32 	%f227, %f225, %f226, 0f00000000;
	fma.rn.f32 	%f228, %f225, 0f37CBAC00, 0fBAB607ED;
	selp.f32 	%f229, 0fB94D4153, %f228, %p21;
	selp.f32 	%f230, 0f3C0885E4, 0f3D2AAABB, %p21;
	fma.rn.f32 	%f231, %f229, %f225, %f230;
	selp.f32 	%f232, 0fBE2AAAA8, 0fBEFFFFFF, %p21;
	fma.rn.f32 	%f233, %f231, %f225, %f232;
	fma.rn.f32 	%f234, %f233, %f227, %f226;
	and.b32  	%r262, %r260, 2;
	setp.eq.s32 	%p22, %r262, 0;
	mov.f32 	%f235, 0f00000000;
	sub.f32 	%f236, %f235, %f234;
	selp.f32 	%f31, %f234, %f236, %p22;
	@%p20 bra 	$L__BB0_32;
	setp.eq.f32 	%p23, %f27, 0f7F800000;
	@%p23 bra 	$L__BB0_31;
	mov.b32 	%r54, %f25;
	shl.b32 	%r264, %r54, 8;
	or.b32  	%r55, %r264, -2147483648;
	mov.b64 	%rd235, 0;
	mov.b32 	%r472, 0;
	mov.u64 	%rd233, __cudart_i2opi_f;
	mov.u64 	%rd234, %rd1;
$L__BB0_27:
	.pragma "nounroll";
	ld.global.nc.u32 	%r265, [%rd233];
	mad.wide.u32 	%rd134, %r265, %r55, %rd235;
	shr.u64 	%rd235, %rd134, 32;
	st.local.u32 	[%rd234], %rd134;
	add.s32 	%r472, %r472, 1;
	add.s64 	%rd234, %rd234, 4;
	add.s64 	%rd233, %rd233, 4;
	setp.ne.s32 	%p24, %r472, 6;
	@%p24 bra 	$L__BB0_27;
	shr.u32 	%r266, %r54, 23;
	st.local.u32 	[%rd1+24], %rd235;
	and.b32  	%r58, %r266, 31;
	add.s32 	%r267, %r266, -128;
	shr.u32 	%r268, %r267, 5;
	mul.wide.u32 	%rd135, %r268, 4;
	sub.s64 	%rd30, %rd1, %rd135;
	ld.local.u32 	%r473, [%rd30+24];
	ld.local.u32 	%r474, [%rd30+20];
	setp.eq.s32 	%p25, %r58, 0;
	@%p25 bra 	$L__BB0_30;
	shf.l.wrap.b32 	%r473, %r474, %r473, %r58;
	ld.local.u32 	%r269, [%rd30+16];
	shf.l.wrap.b32 	%r474, %r269, %r474, %r58;
$L__BB0_30:
	shr.u32 	%r270, %r473, 30;
	shf.l.wrap.b32 	%r271, %r474, %r473, 2;
	shl.b32 	%r272, %r474, 2;
	shr.u32 	%r273, %r271, 31;
	add.s32 	%r475, %r273, %r270;
	shr.s32 	%r274, %r271, 31;
	xor.b32  	%r275, %r274, %r271;
	xor.b32  	%r276, %r274, %r272;
	cvt.u64.u32 	%rd136, %r275;
	shl.b64 	%rd137, %rd136, 32;
	cvt.u64.u32 	%rd138, %r276;
	or.b64  	%rd139, %rd137, %rd138;
	cvt.rn.f64.s64 	%fd7, %rd139;
	mul.f64 	%fd8, %fd7, 0d3BF921FB54442D19;
	cvt.rn.f32.f64 	%f237, %fd8;
	neg.f32 	%f238, %f237;
	setp.lt.s32 	%p26, %r271, 0;
	selp.f32 	%f555, %f238, %f237, %p26;
	bra.uni 	$L__BB0_32;
$L__BB0_31:
	mov.f32 	%f239, 0f00000000;
	mul.rn.f32 	%f555, %f25, %f239;
	mov.b32 	%r475, 0;
$L__BB0_32:
	mul.rn.f32 	%f240, %f555, %f555;
	and.b32  	%r278, %r475, 1;
	setp.eq.b32 	%p27, %r278, 1;
	selp.f32 	%f241, 0f3F800000, %f555, %p27;
	fma.rn.f32 	%f242, %f240, %f241, 0f00000000;
	fma.rn.f32 	%f243, %f240, 0f37CBAC00, 0fBAB607ED;
	selp.f32 	%f244, %f243, 0fB94D4153, %p27;
	selp.f32 	%f245, 0f3D2AAABB, 0f3C0885E4, %p27;
	fma.rn.f32 	%f246, %f244, %f240, %f245;
	selp.f32 	%f247, 0fBEFFFFFF, 0fBE2AAAA8, %p27;
	fma.rn.f32 	%f248, %f246, %f240, %f247;
	fma.rn.f32 	%f249, %f248, %f242, %f241;
	and.b32  	%r279, %r475, 2;
	setp.eq.s32 	%p28, %r279, 0;
	mov.f32 	%f250, 0f00000000;
	sub.f32 	%f251, %f250, %f249;
	selp.f32 	%f252, %f249, %f251, %p28;
	mul.f32 	%f253, %f4, %f252;
	fma.rn.f32 	%f254, %f31, %f3, %f253;
	st.shared.f32 	[%r3+16], %f254;
	mul.f32 	%f255, %f31, %f4;
	mul.f32 	%f256, %f3, %f252;
	sub.f32 	%f257, %f255, %f256;
	st.shared.f32 	[%r3+20], %f257;
	mul.lo.s32 	%r280, %r1, 3;
	cvt.rn.f32.u32 	%f258, %r280;
	mul.f32 	%f35, %f258, 0f3DC90FDB;
	mul.f32 	%f259, %f35, 0f3F22F983;
	cvt.rni.s32.f32 	%r483, %f259;
	cvt.rn.f32.s32 	%f260, %r483;
	fma.rn.f32 	%f261, %f260, 0fBFC90FDA, %f35;
	fma.rn.f32 	%f262, %f260, 0fB3A22168, %f261;
	fma.rn.f32 	%f557, %f260, 0fA7C234C5, %f262;
	abs.f32 	%f37, %f35;
	setp.ltu.f32 	%p29, %f37, 0f47CE4780;
	mov.u32 	%r479, %r483;
	mov.f32 	%f556, %f557;
	@%p29 bra 	$L__BB0_40;
	setp.eq.f32 	%p30, %f37, 0f7F800000;
	@%p30 bra 	$L__BB0_39;
	mov.b32 	%r68, %f35;
	shl.b32 	%r282, %r68, 8;
	or.b32  	%r69, %r282, -2147483648;
	mov.b64 	%rd238, 0;
	mov.b32 	%r476, 0;
	mov.u64 	%rd236, __cudart_i2opi_f;
	mov.u64 	%rd237, %rd2;
$L__BB0_35:
	.pragma "nounroll";
	ld.global.nc.u32 	%r283, [%rd236];
	mad.wide.u32 	%rd142, %r283, %r69, %rd238;
	shr.u64 	%rd238, %rd142, 32;
	st.local.u32 	[%rd237], %rd142;
	add.s32 	%r476, %r476, 1;
	add.s64 	%rd237, %rd237, 4;
	add.s64 	%rd236, %rd236, 4;
	setp.ne.s32 	%p31, %r476, 6;
	@%p31 bra 	$L__BB0_35;
	shr.u32 	%r284, %r68, 23;
	st.local.u32 	[%rd2+24], %rd238;
	and.b32  	%r72, %r284, 31;
	add.s32 	%r285, %r284, -128;
	shr.u32 	%r286, %r285, 5;
	mul.wide.u32 	%rd143, %r286, 4;
	sub.s64 	%rd37, %rd2, %rd143;
	ld.local.u32 	%r477, [%rd37+24];
	ld.local.u32 	%r478, [%rd37+20];
	setp.eq.s32 	%p32, %r72, 0;
	@%p32 bra 	$L__BB0_38;
	shf.l.wrap.b32 	%r477, %r478, %r477, %r72;
	ld.local.u32 	%r287, [%rd37+16];
	shf.l.wrap.b32 	%r478, %r287, %r478, %r72;
$L__BB0_38:
	shr.u32 	%r288, %r477, 30;
	shf.l.wrap.b32 	%r289, %r478, %r477, 2;
	shl.b32 	%r290, %r478, 2;
	shr.u32 	%r291, %r289, 31;
	add.s32 	%r479, %r291, %r288;
	shr.s32 	%r292, %r289, 31;
	xor.b32  	%r293, %r292, %r289;
	xor.b32  	%r294, %r292, %r290;
	cvt.u64.u32 	%rd144, %r293;
	shl.b64 	%rd145, %rd144, 32;
	cvt.u64.u32 	%rd146, %r294;
	or.b64  	%rd147, %rd145, %rd146;
	cvt.rn.f64.s64 	%fd9, %rd147;
	mul.f64 	%fd10, %fd9, 0d3BF921FB54442D19;
	cvt.rn.f32.f64 	%f263, %fd10;
	neg.f32 	%f264, %f263;
	setp.lt.s32 	%p33, %r289, 0;
	selp.f32 	%f556, %f264, %f263, %p33;
	bra.uni 	$L__BB0_40;
$L__BB0_39:
	mov.f32 	%f265, 0f00000000;
	mul.rn.f32 	%f556, %f35, %f265;
	mov.b32 	%r479, 0;
$L__BB0_40:
	setp.ltu.f32 	%p34, %f37, 0f47CE4780;
	add.s32 	%r296, %r479, 1;
	mul.rn.f32 	%f266, %f556, %f556;
	and.b32  	%r297, %r479, 1;
	setp.eq.b32 	%p35, %r297, 1;
	selp.f32 	%f267, %f556, 0f3F800000, %p35;
	fma.rn.f32 	%f268, %f266, %f267, 0f00000000;
	fma.rn.f32 	%f269, %f266, 0f37CBAC00, 0fBAB607ED;
	selp.f32 	%f270, 0fB94D4153, %f269, %p35;
	selp.f32 	%f271, 0f3C0885E4, 0f3D2AAABB, %p35;
	fma.rn.f32 	%f272, %f270, %f266, %f271;
	selp.f32 	%f273, 0fBE2AAAA8, 0fBEFFFFFF, %p35;
	fma.rn.f32 	%f274, %f272, %f266, %f273;
	fma.rn.f32 	%f275, %f274, %f268, %f267;
	and.b32  	%r298, %r296, 2;
	setp.eq.s32 	%p36, %r298, 0;
	mov.f32 	%f276, 0f00000000;
	sub.f32 	%f277, %f276, %f275;
	selp.f32 	%f41, %f275, %f277, %p36;
	@%p34 bra 	$L__BB0_48;
	setp.eq.f32 	%p37, %f37, 0f7F800000;
	@%p37 bra 	$L__BB0_47;
	mov.b32 	%r81, %f35;
	shl.b32 	%r300, %r81, 8;
	or.b32  	%r82, %r300, -2147483648;
	mov.b64 	%rd241, 0;
	mov.b32 	%r480, 0;
	mov.u64 	%rd239, __cudart_i2opi_f;
	mov.u64 	%rd240, %rd1;
$L__BB0_43:
	.pragma "nounroll";
	ld.global.nc.u32 	%r301, [%rd239];
	mad.wide.u32 	%rd150, %r301, %r82, %rd241;
	shr.u64 	%rd241, %rd150, 32;
	st.local.u32 	[%rd240], %rd150;
	add.s32 	%r480, %r480, 1;
	add.s64 	%rd240, %rd240, 4;
	add.s64 	%rd239, %rd239, 4;
	setp.ne.s32 	%p38, %r480, 6;
	@%p38 bra 	$L__BB0_43;
	shr.u32 	%r302, %r81, 23;
	st.local.u32 	[%rd1+24], %rd241;
	and.b32  	%r85, %r302, 31;
	add.s32 	%r303, %r302, -128;
	shr.u32 	%r304, %r303, 5;
	mul.wide.u32 	%rd151, %r304, 4;
	sub.s64 	%rd44, %rd1, %rd151;
	ld.local.u32 	%r481, [%rd44+24];
	ld.local.u32 	%r482, [%rd44+20];
	setp.eq.s32 	%p39, %r85, 0;
	@%p39 bra 	$L__BB0_46;
	shf.l.wrap.b32 	%r481, %r482, %r481, %r85;
	ld.local.u32 	%r305, [%rd44+16];
	shf.l.wrap.b32 	%r482, %r305, %r482, %r85;
$L__BB0_46:
	shr.u32 	%r306, %r481, 30;
	shf.l.wrap.b32 	%r307, %r482, %r481, 2;
	shl.b32 	%r308, %r482, 2;
	shr.u32 	%r309, %r307, 31;
	add.s32 	%r483, %r309, %r306;
	shr.s32 	%r310, %r307, 31;
	xor.b32  	%r311, %r310, %r307;
	xor.b32  	%r312, %r310, %r308;
	cvt.u64.u32 	%rd152, %r311;
	shl.b64 	%rd153, %rd152, 32;
	cvt.u64.u32 	%rd154, %r312;
	or.b64  	%rd155, %rd153, %rd154;
	cvt.rn.f64.s64 	%fd11, %rd155;
	mul.f64 	%fd12, %fd11, 0d3BF921FB54442D19;
	cvt.rn.f32.f64 	%f278, %fd12;
	neg.f32 	%f279, %f278;
	setp.lt.s32 	%p40, %r307, 0;
	selp.f32 	%f557, %f279, %f278, %p40;
	bra.uni 	$L__BB0_48;
$L__BB0_47:
	mov.f32 	%f280, 0f00000000;
	mul.rn.f32 	%f557, %f35, %f280;
	mov.b32 	%r483, 0;
$L__BB0_48:
	mul.rn.f32 	%f281, %f557, %f557;
	and.b32  	%r314, %r483, 1;
	setp.eq.b32 	%p41, %r314, 1;
	selp.f32 	%f282, 0f3F800000, %f557, %p41;
	fma.rn.f32 	%f283, %f281, %f282, 0f00000000;
	fma.rn.f32 	%f284, %f281, 0f37CBAC00, 0fBAB607ED;
	selp.f32 	%f285, %f284, 0fB94D4153, %p41;
	selp.f32 	%f286, 0f3D2AAABB, 0f3C0885E4, %p41;
	fma.rn.f32 	%f287, %f285, %f281, %f286;
	selp.f32 	%f288, 0fBEFFFFFF, 0fBE2AAAA8, %p41;
	fma.rn.f32 	%f289, %f287, %f281, %f288;
	fma.rn.f32 	%f290, %f289, %f283, %f282;
	and.b32  	%r315, %r483, 2;
	setp.eq.s32 	%p42, %r315, 0;
	mov.f32 	%f291, 0f00000000;
	sub.f32 	%f292, %f291, %f290;
	selp.f32 	%f293, %f290, %f292, %p42;
	mul.f32 	%f294, %f6, %f293;
	fma.rn.f32 	%f295, %f41, %f5, %f294;
	st.shared.f32 	[%r3+24], %f295;
	mul.f32 	%f296, %f41, %f6;
	mul.f32 	%f297, %f5, %f293;
	sub.f32 	%f298, %f296, %f297;
	st.shared.f32 	[%r3+28], %f298;
	shl.b32 	%r316, %r1, 2;
	cvt.rn.f32.u32 	%f299, %r316;
	mul.f32 	%f45, %f299, 0f3DC90FDB;
	mul.f32 	%f300, %f45, 0f3F22F983;
	cvt.rni.s32.f32 	%r491, %f300;
	cvt.rn.f32.s32 	%f301, %r491;
	fma.rn.f32 	%f302, %f301, 0fBFC90FDA, %f45;
	fma.rn.f32 	%f303, %f301, 0fB3A22168, %f302;
	fma.rn.f32 	%f559, %f301, 0fA7C234C5, %f303;
	abs.f32 	%f47, %f45;
	setp.ltu.f32 	%p43, %f47, 0f47CE4780;
	mov.u32 	%r487, %r491;
	mov.f32 	%f558, %f559;
	@%p43 bra 	$L__BB0_56;
	setp.eq.f32 	%p44, %f47, 0f7F800000;
	@%p44 bra 	$L__BB0_55;
	mov.b32 	%r95, %f45;
	shl.b32 	%r318, %r95, 8;
	or.b32  	%r96, %r318, -2147483648;
	mov.b64 	%rd244, 0;
	mov.b32 	%r484, 0;
	mov.u64 	%rd242, __cudart_i2opi_f;
	mov.u64 	%rd243, %rd2;
$L__BB0_51:
	.pragma "nounroll";
	ld.global.nc.u32 	%r319, [%rd242];
	mad.wide.u32 	%rd158, %r319, %r96, %rd244;
	shr.u64 	%rd244, %rd158, 32;
	st.local.u32 	[%rd243], %rd158;
	add.s32 	%r484, %r484, 1;
	add.s64 	%rd243, %rd243, 4;
	add.s64 	%rd242, %rd242, 4;
	setp.ne.s32 	%p45, %r484, 6;
	@%p45 bra 	$L__BB0_51;
	shr.u32 	%r320, %r95, 23;
	st.local.u32 	[%rd2+24], %rd244;
	and.b32  	%r99, %r320, 31;
	add.s32 	%r321, %r320, -128;
	shr.u32 	%r322, %r321, 5;
	mul.wide.u32 	%rd159, %r322, 4;
	sub.s64 	%rd51, %rd2, %rd159;
	ld.local.u32 	%r485, [%rd51+24];
	ld.local.u32 	%r486, [%rd51+20];
	setp.eq.s32 	%p46, %r99, 0;
	@%p46 bra 	$L__BB0_54;
	shf.l.wrap.b32 	%r485, %r486, %r485, %r99;
	ld.local.u32 	%r323, [%rd51+16];
	shf.l.wrap.b32 	%r486, %r323, %r486, %r99;
$L__BB0_54:
	shr.u32 	%r324, %r485, 30;
	shf.l.wrap.b32 	%r325, %r486, %r485, 2;
	shl.b32 	%r326, %r486, 2;
	shr.u32 	%r327, %r325, 31;
	add.s32 	%r487, %r327, %r324;
	shr.s32 	%r328, %r325, 31;
	xor.b32  	%r329, %r328, %r325;
	xor.b32  	%r330, %r328, %r326;
	cvt.u64.u32 	%rd160, %r329;
	shl.b64 	%rd161, %rd160, 32;
	cvt.u64.u32 	%rd162, %r330;
	or.b64  	%rd163, %rd161, %rd162;
	cvt.rn.f64.s64 	%fd13, %rd163;
	mul.f64 	%fd14, %fd13, 0d3BF921FB54442D19;
	cvt.rn.f32.f64 	%f304, %fd14;
	neg.f32 	%f305, %f304;
	setp.lt.s32 	%p47, %r325, 0;
	selp.f32 	%f558, %f305, %f304, %p47;
	bra.uni 	$L__BB0_56;
$L__BB0_55:
	mov.f32 	%f306, 0f00000000;
	mul.rn.f32 	%f558, %f45, %f306;
	mov.b32 	%r487, 0;
$L__BB0_56:
	setp.ltu.f32 	%p48, %f47, 0f47CE4780;
	add.s32 	%r332, %r487, 1;
	mul.rn.f32 	%f307, %f558, %f558;
	and.b32  	%r333, %r487, 1;
	setp.eq.b32 	%p49, %r333, 1;
	selp.f32 	%f308, %f558, 0f3F800000, %p49;
	fma.rn.f32 	%f309, %f307, %f308, 0f00000000;
	fma.rn.f32 	%f310, %f307, 0f37CBAC00, 0fBAB607ED;
	selp.f32 	%f311, 0fB94D4153, %f310, %p49;
	selp.f32 	%f312, 0f3C0885E4, 0f3D2AAABB, %p49;
	fma.rn.f32 	%f313, %f311, %f307, %f312;
	selp.f32 	%f314, 0fBE2AAAA8, 0fBEFFFFFF, %p49;
	fma.rn.f32 	%f315, %f313, %f307, %f314;
	fma.rn.f32 	%f316, %f315, %f309, %f308;
	and.b32  	%r334, %r332, 2;
	setp.eq.s32 	%p50, %r334, 0;
	mov.f32 	%f317, 0f00000000;
	sub.f32 	%f318, %f317, %f316;
	selp.f32 	%f51, %f316, %f318, %p50;
	@%p48 bra 	$L__BB0_64;
	setp.eq.f32 	%p51, %f47, 0f7F800000;
	@%p51 bra 	$L__BB0_63;
	mov.b32 	%r108, %f45;
	shl.b32 	%r336, %r108, 8;
	or.b32  	%r109, %r336, -2147483648;
	mov.b64 	%rd247, 0;
	mov.b32 	%r488, 0;
	mov.u64 	%rd245, __cudart_i2opi_f;
	mov.u64 	%rd246, %rd1;
$L__BB0_59:
	.pragma "nounroll";
	ld.global.nc.u32 	%r337, [%rd245];
	mad.wide.u32 	%rd166, %r337, %r109, %rd247;
	shr.u64 	%rd247, %rd166, 32;
	st.local.u32 	[%rd246], %rd166;
	add.s32 	%r488, %r488, 1;
	add.s64 	%rd246, %rd246, 4;
	add.s64 	%rd245, %rd245, 4;
	setp.ne.s32 	%p52, %r488, 6;
	@%p52 bra 	$L__BB0_59;
	shr.u32 	%r338, %r108, 23;
	st.local.u32 	[%rd1+24], %rd247;
	and.b32  	%r112, %r338, 31;
	add.s32 	%r339, %r338, -128;
	shr.u32 	%r340, %r339, 5;
	mul.wide.u32 	%rd167, %r340, 4;
	sub.s64 	%rd58, %rd1, %rd167;
	ld.local.u32 	%r489, [%rd58+24];
	ld.local.u32 	%r490, [%rd58+20];
	setp.eq.s32 	%p53, %r112, 0;
	@%p53 bra 	$L__BB0_62;
	shf.l.wrap.b32 	%r489, %r490, %r489, %r112;
	ld.local.u32 	%r341, [%rd58+16];
	shf.l.wrap.b32 	%r490, %r341, %r490, %r112;
$L__BB0_62:
	shr.u32 	%r342, %r489, 30;
	shf.l.wrap.b32 	%r343, %r490, %r489, 2;
	shl.b32 	%r344, %r490, 2;
	shr.u32 	%r345, %r343, 31;
	add.s32 	%r491, %r345, %r342;
	shr.s32 	%r346, %r343, 31;
	xor.b32  	%r347, %r346, %r343;
	xor.b32  	%r348, %r346, %r344;
	cvt.u64.u32 	%rd168, %r347;
	shl.b64 	%rd169, %rd168, 32;
	cvt.u64.u32 	%rd170, %r348;
	or.b64  	%rd171, %rd169, %rd170;
	cvt.rn.f64.s64 	%fd15, %rd171;
	mul.f64 	%fd16, %fd15, 0d3BF921FB54442D19;
	cvt.rn.f32.f64 	%f319, %fd16;
	neg.f32 	%f320, %f319;
	setp.lt.s32 	%p54, %r343, 0;
	selp.f32 	%f559, %f320, %f319, %p54;
	bra.uni 	$L__BB0_64;
$L__BB0_63:
	mov.f32 	%f321, 0f00000000;
	mul.rn.f32 	%f559, %f45, %f321;
	mov.b32 	%r491, 0;
$L__BB0_64:
	mul.rn.f32 	%f322, %f559, %f559;
	and.b32  	%r350, %r491, 1;
	setp.eq.b32 	%p55, %r350, 1;
	selp.f32 	%f323, 0f3F800000, %f559, %p55;
	fma.rn.f32 	%f324, %f322, %f323, 0f00000000;
	fma.rn.f32 	%f325, %f322, 0f37CBAC00, 0fBAB607ED;
	selp.f32 	%f326, %f325, 0fB94D4153, %p55;
	selp.f32 	%f327, 0f3D2AAABB, 0f3C0885E4, %p55;
	fma.rn.f32 	%f328, %f326, %f322, %f327;
	selp.f32 	%f329, 0fBEFFFFFF, 0fBE2AAAA8, %p55;
	fma.rn.f32 	%f330, %f328, %f322, %f329;
	fma.rn.f32 	%f331, %f330, %f324, %f323;
	and.b32  	%r351, %r491, 2;
	setp.eq.s32 	%p56, %r351, 0;
	mov.f32 	%f332, 0f00000000;
	sub.f32 	%f333, %f332, %f331;
	selp.f32 	%f334, %f331, %f333, %p56;
	mul.f32 	%f335, %f8, %f334;
	fma.rn.f32 	%f336, %f51, %f7, %f335;
	st.shared.f32 	[%r3+32], %f336;
	mul.f32 	%f337, %f51, %f8;
	mul.f32 	%f338, %f7, %f334;
	sub.f32 	%f339, %f337, %f338;
	st.shared.f32 	[%r3+36], %f339;
	mul.lo.s32 	%r352, %r1, 5;
	cvt.rn.f32.u32 	%f340, %r352;
	mul.f32 	%f55, %f340, 0f3DC90FDB;
	mul.f32 	%f341, %f55, 0f3F22F983;
	cvt.rni.s32.f32 	%r499, %f341;
	cvt.rn.f32.s32 	%f342, %r499;
	fma.rn.f32 	%f343, %f342, 0fBFC90FDA, %f55;
	fma.rn.f32 	%f344, %f342, 0fB3A22168, %f343;
	fma.rn.f32 	%f561, %f342, 0fA7C234C5, %f344;
	abs.f32 	%f57, %f55;
	setp.ltu.f32 	%p57, %f57, 0f47CE4780;
	mov.u32 	%r495, %r499;
	mov.f32 	%f560, %f561;
	@%p57 bra 	$L__BB0_72;
	setp.eq.f32 	%p58, %f57, 0f7F800000;
	@%p58 bra 	$L__BB0_71;
	mov.b32 	%r122, %f55;
	shl.b32 	%r354, %r122, 8;
	or.b32  	%r123, %r354, -2147483648;
	mov.b64 	%rd250, 0;
	mov.b32 	%r492, 0;
	mov.u64 	%rd248, __cudart_i2opi_f;
	mov.u64 	%rd249, %rd2;
$L__BB0_67:
	.pragma "nounroll";
	ld.global.nc.u32 	%r355, [%rd248];
	mad.wide.u32 	%rd174, %r355, %r123, %rd250;
	shr.u64 	%rd250, %rd174, 32;
	st.local.u32 	[%rd249], %rd174;
	add.s32 	%r492, %r492, 1;
	add.s64 	%rd249, %rd249, 4;
	add.s64 	%rd248, %rd248, 4;
	setp.ne.s32 	%p59, %r492, 6;
	@%p59 bra 	$L__BB0_67;
	shr.u32 	%r356, %r122, 23;
	st.local.u32 	[%rd2+24], %rd250;
	and.b32  	%r126, %r356, 31;
	add.s32 	%r357, %r356, -128;
	shr.u32 	%r358, %r357, 5;
	mul.wide.u32 	%rd175, %r358, 4;
	sub.s64 	%rd65, %rd2, %rd175;
	ld.local.u32 	%r493, [%rd65+24];
	ld.local.u32 	%r494, [%rd65+20];
	setp.eq.s32 	%p60, %r126, 0;
	@%p60 bra 	$L__BB0_70;
	shf.l.wrap.b32 	%r493, %r494, %r493, %r126;
	ld.local.u32 	%r359, [%rd65+16];
	shf.l.wrap.b32 	%r494, %r359, %r494, %r126;
$L__BB0_70:
	shr.u32 	%r360, %r493, 30;
	shf.l.wrap.b32 	%r361, %r494, %r493, 2;
	shl.b32 	%r362, %r494, 2;
	shr.u32 	%r363, %r361, 31;
	add.s32 	%r495, %r363, %r360;
	shr.s32 	%r364, %r361, 31;
	xor.b32  	%r365, %r364, %r361;
	xor.b32  	%r366, %r364, %r362;
	cvt.u64.u32 	%rd176, %r365;
	shl.b64 	%rd177, %rd176, 32;
	cvt.u64.u32 	%rd178, %r366;
	or.b64  	%rd179, %rd177, %rd178;
	cvt.rn.f64.s64 	%fd17, %rd179;
	mul.f64 	%fd18, %fd17, 0d3BF921FB54442D19;
	cvt.rn.f32.f64 	%f345, %fd18;
	neg.f32 	%f346, %f345;
	setp.lt.s32 	%p61, %r361, 0;
	selp.f32 	%f560, %f346, %f345, %p61;
	bra.uni 	$L__BB0_72;
$L__BB0_71:
	mov.f32 	%f347, 0f00000000;
	mul.rn.f32 	%f560, %f55, %f347;
	mov.b32 	%r495, 0;
$L__BB0_72:
	setp.ltu.f32 	%p62, %f57, 0f47CE4780;
	add.s32 	%r368, %r495, 1;
	mul.rn.f32 	%f348, %f560, %f560;
	and.b32  	%r369, %r495, 1;
	setp.eq.b32 	%p63, %r369, 1;
	selp.f32 	%f349, %f560, 0f3F800000, %p63;
	fma.rn.f32 	%f350, %f348, %f349, 0f00000000;
	fma.rn.f32 	%f351, %f348, 0f37CBAC00, 0fBAB607ED;
	selp.f32 	%f352, 0fB94D4153, %f351, %p63;
	selp.f32 	%f353, 0f3C0885E4, 0f3D2AAABB, %p63;
	fma.rn.f32 	%f354, %f352, %f348, %f353;
	selp.f32 	%f355, 0fBE2AAAA8, 0fBEFFFFFF, %p63;
	fma.rn.f32 	%f356, %f354, %f348, %f355;
	fma.rn.f32 	%f357, %f356, %f350, %f349;
	and.b32  	%r370, %r368, 2;
	setp.eq.s32 	%p64, %r370, 0;
	mov.f32 	%f358, 0f00000000;
	sub.f32 	%f359, %f358, %f357;
	selp.f32 	%f61, %f357, %f359, %p64;
	@%p62 bra 	$L__BB0_80;
	setp.eq.f32 	%p65, %f57, 0f7F800000;
	@%p65 bra 	$L__BB0_79;
	mov.b32 	%r135, %f55;
	shl.b32 	%r372, %r135, 8;
	or.b32  	%r136, %r372, -2147483648;
	mov.b64 	%rd253, 0;
	mov.b32 	%r496, 0;
	mov.u64 	%rd251, __cudart_i2opi_f;
	mov.u64 	%rd252, %rd1;
$L__BB0_75:
	.pragma "nounroll";
	ld.global.nc.u32 	%r373, [%rd251];
	mad.wide.u32 	%rd182, %r373, %r136, %rd253;
	shr.u64 	%rd253, %rd182, 32;
	st.local.u32 	[%rd252], %rd182;
	add.s32 	%r496, %r496, 1;
	add.s64 	%rd252, %rd252, 4;
	add.s64 	%rd251, %rd251, 4;
	setp.ne.s32 	%p66, %r496, 6;
	@%p66 bra 	$L__BB0_75;
	shr.u32 	%r374, %r135, 23;
	st.local.u32 	[%rd1+24], %rd253;
	and.b32  	%r139, %r374, 31;
	add.s32 	%r375, %r374, -128;
	shr.u32 	%r376, %r375, 5;
	mul.wide.u32 	%rd183, %r376, 4;
	sub.s64 	%rd72, %rd1, %rd183;
	ld.local.u32 	%r497, [%rd72+24];
	ld.local.u32 	%r498, [%rd72+20];
	setp.eq.s32 	%p67, %r139, 0;
	@%p67 bra 	$L__BB0_78;
	shf.l.wrap.b32 	%r497, %r498, %r497, %r139;
	ld.local.u32 	%r377, [%rd72+16];
	shf.l.wrap.b32 	%r498, %r377, %r498, %r139;
$L__BB0_78:
	shr.u32 	%r378, %r497, 30;
	shf.l.wrap.b32 	%r379, %r498, %r497, 2;
	shl.b32 	%r380, %r498, 2;
	shr.u32 	%r381, %r379, 31;
	add.s32 	%r499, %r381, %r378;
	shr.s32 	%r382, %r379, 31;
	xor.b32  	%r383, %r382, %r379;
	xor.b32  	%r384, %r382, %r380;
	cvt.u64.u32 	%rd184, %r383;
	shl.b64 	%rd185, %rd184, 32;
	cvt.u64.u32 	%rd186, %r384;
	or.b64  	%rd187, %rd185, %rd186;
	cvt.rn.f64.s64 	%fd19, %rd187;
	mul.f64 	%fd20, %fd19, 0d3BF921FB54442D19;
	cvt.rn.f32.f64 	%f360, %fd20;
	neg.f32 	%f361, %f360;
	setp.lt.s32 	%p68, %r379, 0;
	selp.f32 	%f561, %f361, %f360, %p68;
	bra.uni 	$L__BB0_80;
$L__BB0_79:
	mov.f32 	%f362, 0f00000000;
	mul.rn.f32 	%f561, %f55, %f362;
	mov.b32 	%r499, 0;
$L__BB0_80:
	mul.rn.f32 	%f363, %f561, %f561;
	and.b32  	%r386, %r499, 1;
	setp.eq.b32 	%p69, %r386, 1;
	selp.f32 	%f364, 0f3F800000, %f561, %p69;
	fma.rn.f32 	%f365, %f363, %f364, 0f00000000;
	fma.rn.f32 	%f366, %f363, 0f37CBAC00, 0fBAB607ED;
	selp.f32 	%f367, %f366, 0fB94D4153, %p69;
	selp.f32 	%f368, 0f3D2AAABB, 0f3C0885E4, %p69;
	fma.rn.f32 	%f369, %f367, %f363, %f368;
	selp.f32 	%f370, 0fBEFFFFFF, 0fBE2AAAA8, %p69;
	fma.rn.f32 	%f371, %f369, %f363, %f370;
	fma.rn.f32 	%f372, %f371, %f365, %f364;
	and.b32  	%r387, %r499, 2;
	setp.eq.s32 	%p70, %r387, 0;
	mov.f32 	%f373, 0f00000000;
	sub.f32 	%f374, %f373, %f372;
	selp.f32 	%f375, %f372, %f374, %p70;
	mul.f32 	%f376, %f10, %f375;
	fma.rn.f32 	%f377, %f61, %f9, %f376;
	st.shared.f32 	[%r3+40], %f377;
	mul.f32 	%f378, %f61, %f10;
	mul.f32 	%f379, %f9, %f375;
	sub.f32 	%f380, %f378, %f379;
	st.shared.f32 	[%r3+44], %f380;
	mul.lo.s32 	%r388, %r1, 6;
	cvt.rn.f32.u32 	%f381, %r388;
	mul.f32 	%f65, %f381, 0f3DC90FDB;
	mul.f32 	%f382, %f65, 0f3F22F983;
	cvt.rni.s32.f32 	%r507, %f382;
	cvt.rn.f32.s32 	%f383, %r507;
	fma.rn.f32 	%f384, %f383, 0fBFC90FDA, %f65;
	fma.rn.f32 	%f385, %f383, 0fB3A22168, %f384;
	fma.rn.f32 	%f563, %f383, 0fA7C234C5, %f385;
	abs.f32 	%f67, %f65;
	setp.ltu.f32 	%p71, %f67, 0f47CE4780;
	mov.u32 	%r503, %r507;
	mov.f32 	%f562, %f563;
	@%p71 bra 	$L__BB0_88;
	setp.eq.f32 	%p72, %f67, 0f7F800000;
	@%p72 bra 	$L__BB0_87;
	mov.b32 	%r149, %f65;
	shl.b32 	%r390, %r149, 8;
	or.b32  	%r150, %r390, -2147483648;
	mov.b64 	%rd256, 0;
	mov.b32 	%r500, 0;
	mov.u64 	%rd254, __cudart_i2opi_f;
	mov.u64 	%rd255, %rd2;
$L__BB0_83:
	.pragma "nounroll";
	ld.global.nc.u32 	%r391, [%rd254];
	mad.wide.u32 	%rd190, %r391, %r150, %rd256;
	shr.u64 	%rd256, %rd190, 32;
	st.local.u32 	[%rd255], %rd190;
	add.s32 	%r500, %r500, 1;
	add.s64 	%rd255, %rd255, 4;
	add.s64 	%rd254, %rd254, 4;
	setp.ne.s32 	%p73, %r500, 6;
	@%p73 bra 	$L__BB0_83;
	shr.u32 	%r392, %r149, 23;
	st.local.u32 	[%rd2+24], %rd256;
	and.b32  	%r153, %r392, 31;
	add.s32 	%r393, %r392, -128;
	shr.u32 	%r394, %r393, 5;
	mul.wide.u32 	%rd191, %r394, 4;
	sub.s64 	%rd79, %rd2, %rd191;
	ld.local.u32 	%r501, [%rd79+24];
	ld.local.u32 	%r502, [%rd79+20];
	setp.eq.s32 	%p74, %r153, 0;
	@%p74 bra 	$L__BB0_86;
	shf.l.wrap.b32 	%r501, %r502, %r501, %r153;
	ld.local.u32 	%r395, [%rd79+16];
	shf.l.wrap.b32 	%r502, %r395, %r502, %r153;
$L__BB0_86:
	shr.u32 	%r396, %r501, 30;
	shf.l.wrap.b32 	%r397, %r502, %r501, 2;
	shl.b32 	%r398, %r502, 2;
	shr.u32 	%r399, %r397, 31;
	add.s32 	%r503, %r399, %r396;
	shr.s32 	%r400, %r397, 31;
	xor.b32  	%r401, %r400, %r397;
	xor.b32  	%r402, %r400, %r398;
	cvt.u64.u32 	%rd192, %r401;
	shl.b64 	%rd193, %rd192, 32;
	cvt.u64.u32 	%rd194, %r402;
	or.b64  	%rd195, %rd193, %rd194;
	cvt.rn.f64.s64 	%fd21, %rd195;
	mul.f64 	%fd22, %fd21, 0d3BF921FB54442D19;
	cvt.rn.f32.f64 	%f386, %fd22;
	neg.f32 	%f387, %f386;
	setp.lt.s32 	%p75, %r397, 0;
	selp.f32 	%f562, %f387, %f386, %p75;
	bra.uni 	$L__BB0_88;
$L__BB0_87:
	mov.f32 	%f388, 0f00000000;
	mul.rn.f32 	%f562, %f65, %f388;
	mov.b32 	%r503, 0;
$L__BB0_88:
	setp.ltu.f32 	%p76, %f67, 0f47CE4780;
	add.s32 	%r404, %r503, 1;
	mul.rn.f32 	%f389, %f562, %f562;
	and.b32  	%r405, %r503, 1;
	setp.eq.b32 	%p77, %r405, 1;
	selp.f32 	%f390, %f562, 0f3F800000, %p77;
	fma.rn.f32 	%f391, %f389, %f390, 0f00000000;
	fma.rn.f32 	%f392, %f389, 0f37CBAC00, 0fBAB607ED;
	selp.f32 	%f393, 0fB94D4153, %f392, %p77;
	selp.f32 	%f394, 0f3C0885E4, 0f3D2AAABB, %p77;
	fma.rn.f32 	%f395, %f393, %f389, %f394;
	selp.f32 	%f396, 0fBE2AAAA8, 0fBEFFFFFF, %p77;
	fma.rn.f32 	%f397, %f395, %f389, %f396;
	fma.rn.f32 	%f398, %f397, %f391, %f390;
	and.b32  	%r406, %r404, 2;
	setp.eq.s32 	%p78, %r406, 0;
	mov.f32 	%f399, 0f00000000;
	sub.f32 	%f400, %f399, %f398;
	selp.f32 	%f71, %f398, %f400, %p78;
	@%p76 bra 	$L__BB0_96;
	setp.eq.f32 	%p79, %f67, 0f7F800000;
	@%p79 bra 	$L__BB0_95;
	mov.b32 	%r162, %f65;
	shl.b32 	%r408, %r162, 8;
	or.b32  	%r163, %r408, -2147483648;
	mov.b64 	%rd259, 0;
	mov.b32 	%r504, 0;
	mov.u64 	%rd257, __cudart_i2opi_f;
	mov.u64 	%rd258, %rd1;
$L__BB0_91:
	.pragma "nounroll";
	ld.global.nc.u32 	%r409, [%rd257];
	mad.wide.u32 	%rd198, %r409, %r163, %rd259;
	shr.u64 	%rd259, %rd198, 32;
	st.local.u32 	[%rd258], %rd198;
	add.s32 	%r504, %r504, 1;
	add.s64 	%rd258, %rd258, 4;
	add.s64 	%rd257, %rd257, 4;
	setp.ne.s32 	%p80, %r504, 6;
	@%p80 bra 	$L__BB0_91;
	shr.u32 	%r410, %r162, 23;
	st.local.u32 	[%rd1+24], %rd259;
	and.b32  	%r166, %r410, 31;
	add.s32 	%r411, %r410, -128;
	shr.u32 	%r412, %r411, 5;
	mul.wide.u32 	%rd199, %r412, 4;
	sub.s64 	%rd86, %rd1, %rd199;
	ld.local.u32 	%r505, [%rd86+24];
	ld.local.u32 	%r506, [%rd86+20];
	setp.eq.s32 	%p81, %r166, 0;
	@%p81 bra 	$L__BB0_94;
	shf.l.wrap.b32 	%r505, %r506, %r505, %r166;
	ld.local.u32 	%r413, [%rd86+16];
	shf.l.wrap.b32 	%r506, %r413, %r506, %r166;
$L__BB0_94:
	shr.u32 	%r414, %r505, 30;
	shf.l.wrap.b32 	%r415, %r506, %r505, 2;
	shl.b32 	%r416, %r506, 2;
	shr.u32 	%r417, %r415, 31;
	add.s32 	%r507, %r417, %r414;
	shr.s32 	%r418, %r415, 31;
	xor.b32  	%r419, %r418, %r415;
	xor.b32  	%r420, %r418, %r416;
	cvt.u64.u32 	%rd200, %r419;
	shl.b64 	%rd201, %rd200, 32;
	cvt.u64.u32 	%rd202, %r420;
	or.b64  	%rd203, %rd201, %rd202;
	cvt.rn.f64.s64 	%fd23, %rd203;
	mul.f64 	%fd24, %fd23, 0d3BF921FB54442D19;
	cvt.rn.f32.f64 	%f401, %fd24;
	neg.f32 	%f402, %f401;
	setp.lt.s32 	%p82, %r415, 0;
	selp.f32 	%f563, %f402, %f401, %p82;
	bra.uni 	$L__BB0_96;
$L__BB0_95:
	mov.f32 	%f403, 0f00000000;
	mul.rn.f32 	%f563, %f65, %f403;
	mov.b32 	%r507, 0;
$L__BB0_96:
	mul.rn.f32 	%f404, %f563, %f563;
	and.b32  	%r422, %r507, 1;
	setp.eq.b32 	%p83, %r422, 1;
	selp.f32 	%f405, 0f3F800000, %f563, %p83;
	fma.rn.f32 	%f406, %f404, %f405, 0f00000000;
	fma.rn.f32 	%f407, %f404, 0f37CBAC00, 0fBAB607ED;
	selp.f32 	%f408, %f407, 0fB94D4153, %p83;
	selp.f32 	%f409, 0f3D2AAABB, 0f3C0885E4, %p83;
	fma.rn.f32 	%f410, %f408, %f404, %f409;
	selp.f32 	%f411, 0fBEFFFFFF, 0fBE2AAAA8, %p83;
	fma.rn.f32 	%f412, %f410, %f404, %f411;
	fma.rn.f32 	%f413, %f412, %f406, %f405;
	and.b32  	%r423, %r507, 2;
	setp.eq.s32 	%p84, %r423, 0;
	mov.f32 	%f414, 0f00000000;
	sub.f32 	%f415, %f414, %f413;
	selp.f32 	%f416, %f413, %f415, %p84;
	mul.f32 	%f417, %f12, %f416;
	fma.rn.f32 	%f418, %f71, %f11, %f417;
	st.shared.f32 	[%r3+48], %f418;
	mul.f32 	%f419, %f71, %f12;
	mul.f32 	%f420, %f11, %f416;
	sub.f32 	%f421, %f419, %f420;
	st.shared.f32 	[%r3+52], %f421;
	mul.lo.s32 	%r424, %r1, 7;
	cvt.rn.f32.u32 	%f422, %r424;
	mul.f32 	%f75, %f422, 0f3DC90FDB;
	mul.f32 	%f423, %f75, 0f3F22F983;
	cvt.rni.s32.f32 	%r515, %f423;
	cvt.rn.f32.s32 	%f424, %r515;
	fma.rn.f32 	%f425, %f424, 0fBFC90FDA, %f75;
	fma.rn.f32 	%f426, %f424, 0fB3A22168, %f425;
	fma.rn.f32 	%f565, %f424, 0fA7C234C5, %f426;
	abs.f32 	%f77, %f75;
	setp.ltu.f32 	%p85, %f77, 0f47CE4780;
	mov.u32 	%r511, %r515;
	mov.f32 	%f564, %f565;
	@%p85 bra 	$L__BB0_104;
	setp.eq.f32 	%p86, %f77, 0f7F800000;
	@%p86 bra 	$L__BB0_103;
	mov.b32 	%r176, %f75;
	shl.b32 	%r426, %r176, 8;
	or.b32  	%r177, %r426, -2147483648;
	mov.b64 	%rd262, 0;
	mov.b32 	%r508, 0;
	mov.u64 	%rd260, __cudart_i2opi_f;
	mov.u64 	%rd261, %rd2;
$L__BB0_99:
	.pragma "nounroll";
	ld.global.nc.u32 	%r427, [%rd260];
	mad.wide.u32 	%rd206, %r427, %r177, %rd262;
	shr.u64 	%rd262, %rd206, 32;
	st.local.u32 	[%rd261], %rd206;
	add.s32 	%r508, %r508, 1;
	add.s64 	%rd261, %rd261, 4;
	add.s64 	%rd260, %rd260, 4;
	setp.ne.s32 	%p87, %r508, 6;
	@%p87 bra 	$L__BB0_99;
	shr.u32 	%r428, %r176, 23;
	st.local.u32 	[%rd2+24], %rd262;
	and.b32  	%r180, %r428, 31;
	add.s32 	%r429, %r428, -128;
	shr.u32 	%r430, %r429, 5;
	mul.wide.u32 	%rd207, %r430, 4;
	sub.s64 	%rd93, %rd2, %rd207;
	ld.local.u32 	%r509, [%rd93+24];
	ld.local.u32 	%r510, [%rd93+20];
	setp.eq.s32 	%p88, %r180, 0;
	@%p88 bra 	$L__BB0_102;
	shf.l.wrap.b32 	%r509, %r510, %r509, %r180;
	ld.local.u32 	%r431, [%rd93+16];
	shf.l.wrap.b32 	%r510, %r431, %r510, %r180;
$L__BB0_102:
	shr.u32 	%r432, %r509, 30;
	shf.l.wrap.b32 	%r433, %r510, %r509, 2;
	shl.b32 	%r434, %r510, 2;
	shr.u32 	%r435, %r433, 31;
	add.s32 	%r511, %r435, %r432;
	shr.s32 	%r436, %r433, 31;
	xor.b32  	%r437, %r436, %r433;
	xor.b32  	%r438, %r436, %r434;
	cvt.u64.u32 	%rd208, %r437;
	shl.b64 	%rd209, %rd208, 32;
	cvt.u64.u32 	%rd210, %r438;
	or.b64  	%rd211, %rd209, %rd210;
	cvt.rn.f64.s64 	%fd25, %rd211;
	mul.f64 	%fd26, %fd25, 0d3BF921FB54442D19;
	cvt.rn.f32.f64 	%f427, %fd26;
	neg.f32 	%f428, %f427;
	setp.lt.s32 	%p89, %r433, 0;
	selp.f32 	%f564, %f428, %f427, %p89;
	bra.uni 	$L__BB0_104;
$L__BB0_103:
	mov.f32 	%f429, 0f00000000;
	mul.rn.f32 	%f564, %f75, %f429;
	mov.b32 	%r511, 0;
$L__BB0_104:
	setp.ltu.f32 	%p90, %f77, 0f47CE4780;
	add.s32 	%r440, %r511, 1;
	mul.rn.f32 	%f430, %f564, %f564;
	and.b32  	%r441, %r511, 1;
	setp.eq.b32 	%p91, %r441, 1;
	selp.f32 	%f431, %f564, 0f3F800000, %p91;
	fma.rn.f32 	%f432, %f430, %f431, 0f00000000;
	fma.rn.f32 	%f433, %f430, 0f37CBAC00, 0fBAB607ED;
	selp.f32 	%f434, 0fB94D4153, %f433, %p91;
	selp.f32 	%f435, 0f3C0885E4, 0f3D2AAABB, %p91;
	fma.rn.f32 	%f436, %f434, %f430, %f435;
	selp.f32 	%f437, 0fBE2AAAA8, 0fBEFFFFFF, %p91;
	fma.rn.f32 	%f438, %f436, %f430, %f437;
	fma.rn.f32 	%f439, %f438, %f432, %f431;
	and.b32  	%r442, %r440, 2;
	setp.eq.s32 	%p92, %r442, 0;
	mov.f32 	%f440, 0f00000000;
	sub.f32 	%f441, %f440, %f439;
	selp.f32 	%f81, %f439, %f441, %p92;
	@%p90 bra 	$L__BB0_112;
	setp.eq.f32 	%p93, %f77, 0f7F800000;
	@%p93 bra 	$L__BB0_111;
	mov.b32 	%r189, %f75;
	shl.b32 	%r444, %r189, 8;
	or.b32  	%r190, %r444, -2147483648;
	mov.b64 	%rd265, 0;
	mov.b32 	%r512, 0;
	mov.u64 	%rd263, __cudart_i2opi_f;
	mov.u64 	%rd264, %rd1;
$L__BB0_107:
	.pragma "nounroll";
	ld.global.nc.u32 	%r445, [%rd263];
	mad.wide.u32 	%rd214, %r445, %r190, %rd265;
	shr.u64 	%rd265, %rd214, 32;
	st.local.u32 	[%rd264], %rd214;
	add.s32 	%r512, %r512, 1;
	add.s64 	%rd264, %rd264, 4;
	add.s64 	%rd263, %rd263, 4;
	setp.ne.s32 	%p94, %r512, 6;
	@%p94 bra 	$L__BB0_107;
	shr.u32 	%r446, %r189, 23;
	st.local.u32 	[%rd1+24], %rd265;
	and.b32  	%r193, %r446, 31;
	add.s32 	%r447, %r446, -128;
	shr.u32 	%r448, %r447, 5;
	mul.wide.u32 	%rd215, %r448, 4;
	sub.s64 	%rd100, %rd1, %rd215;
	ld.local.u32 	%r513, [%rd100+24];
	ld.local.u32 	%r514, [%rd100+20];
	setp.eq.s32 	%p95, %r193, 0;
	@%p95 bra 	$L__BB0_110;
	shf.l.wrap.b32 	%r513, %r514, %r513, %r193;
	ld.local.u32 	%r449, [%rd100+16];
	shf.l.wrap.b32 	%r514, %r449, %r514, %r193;
$L__BB0_110:
	shr.u32 	%r450, %r513, 30;
	shf.l.wrap.b32 	%r451, %r514, %r513, 2;
	shl.b32 	%r452, %r514, 2;
	shr.u32 	%r453, %r451, 31;
	add.s32 	%r515, %r453, %r450;
	shr.s32 	%r454, %r451, 31;
	xor.b32  	%r455, %r454, %r451;
	xor.b32  	%r456, %r454, %r452;
	cvt.u64.u32 	%rd216, %r455;
	shl.b64 	%rd217, %rd216, 32;
	cvt.u64.u32 	%rd218, %r456;
	or.b64  	%rd219, %rd217, %rd218;
	cvt.rn.f64.s64 	%fd27, %rd219;
	mul.f64 	%fd28, %fd27, 0d3BF921FB54442D19;
	cvt.rn.f32.f64 	%f442, %fd28;
	neg.f32 	%f443, %f442;
	setp.lt.s32 	%p96, %r451, 0;
	selp.f32 	%f565, %f443, %f442, %p96;
	bra.uni 	$L__BB0_112;
$L__BB0_111:
	mov.f32 	%f444, 0f00000000;
	mul.rn.f32 	%f565, %f75, %f444;
	mov.b32 	%r515, 0;
$L__BB0_112:
	ld.param.u64 	%rd223, [_Z3fftPfS__param_1];
	mul.rn.f32 	%f445, %f565, %f565;
	and.b32  	%r458, %r515, 1;
	setp.eq.b32 	%p97, %r458, 1;
	selp.f32 	%f446, 0f3F800000, %f565, %p97;
	fma.rn.f32 	%f447, %f445, %f446, 0f00000000;
	fma.rn.f32 	%f448, %f445, 0f37CBAC00, 0fBAB607ED;
	selp.f32 	%f449, %f448, 0fB94D4153, %p97;
	selp.f32 	%f450, 0f3D2AAABB, 0f3C0885E4, %p97;
	fma.rn.f32 	%f451, %f449, %f445, %f450;
	selp.f32 	%f452, 0fBEFFFFFF, 0fBE2AAAA8, %p97;
	fma.rn.f32 	%f453, %f451, %f445, %f452;
	fma.rn.f32 	%f454, %f453, %f447, %f446;
	and.b32  	%r459, %r515, 2;
	setp.eq.s32 	%p98, %r459, 0;
	mov.f32 	%f455, 0f00000000;
	sub.f32 	%f456, %f455, %f454;
	selp.f32 	%f457, %f454, %f456, %p98;
	mul.f32 	%f458, %f14, %f457;
	fma.rn.f32 	%f459, %f81, %f13, %f458;
	st.shared.f32 	[%r3+56], %f459;
	mul.f32 	%f460, %f81, %f14;
	mul.f32 	%f461, %f13, %f457;
	sub.f32 	%f462, %f460, %f461;
	st.shared.f32 	[%r3+60], %f462;
	ld.shared.f32 	%f463, [%r5];
	ld.shared.f32 	%f464, [%r5+4];
	ld.shared.f32 	%f465, [%r5+64];
	ld.shared.f32 	%f466, [%r5+68];
	ld.shared.f32 	%f467, [%r5+128];
	ld.shared.f32 	%f468, [%r5+132];
	ld.shared.f32 	%f469, [%r5+192];
	ld.shared.f32 	%f470, [%r5+196];
	ld.shared.f32 	%f471, [%r5+256];
	ld.shared.f32 	%f472, [%r5+260];
	ld.shared.f32 	%f473, [%r5+320];
	ld.shared.f32 	%f474, [%r5+324];
	ld.shared.f32 	%f475, [%r5+384];
	ld.shared.f32 	%f476, [%r5+388];
	ld.shared.f32 	%f477, [%r5+448];
	ld.shared.f32 	%f478, [%r5+452];
	add.f32 	%f479, %f463, %f471;
	add.f32 	%f480, %f464, %f472;
	sub.f32 	%f481, %f463, %f471;
	sub.f32 	%f482, %f464, %f472;
	add.f32 	%f483, %f465, %f473;
	add.f32 	%f484, %f466, %f474;
	sub.f32 	%f485, %f465, %f473;
	sub.f32 	%f486, %f466, %f474;
	add.f32 	%f487, %f467, %f475;
	add.f32 	%f488, %f468, %f476;
	sub.f32 	%f489, %f468, %f476;
	sub.f32 	%f490, %f475, %f467;
	add.f32 	%f491, %f469, %f477;
	add.f32 	%f492, %f470, %f478;
	sub.f32 	%f493, %f469, %f477;
	sub.f32 	%f494, %f470, %f478;
	mul.f32 	%f495, %f485, 0f3F3504F3;
	mul.f32 	%f496, %f486, 0f3F3504F3;
	add.f32 	%f497, %f495, %f496;
	sub.f32 	%f498, %f496, %f495;
	mul.f32 	%f499, %f493, 0f3F3504F3;
	mul.f32 	%f500, %f494, 0f3F3504F3;
	sub.f32 	%f501, %f500, %f499;
	neg.f32 	%f502, %f500;
	sub.f32 	%f503, %f502, %f499;
	add.f32 	%f504, %f479, %f487;
	add.f32 	%f505, %f480, %f488;
	sub.f32 	%f506, %f479, %f487;
	sub.f32 	%f507, %f480, %f488;
	add.f32 	%f508, %f483, %f491;
	add.f32 	%f509, %f484, %f492;
	sub.f32 	%f510, %f484, %f492;
	sub.f32 	%f511, %f491, %f483;
	add.f32 	%f512, %f481, %f489;
	add.f32 	%f513, %f482, %f490;
	sub.f32 	%f514, %f481, %f489;
	sub.f32 	%f515, %f482, %f490;
	add.f32 	%f516, %f497, %f501;
	add.f32 	%f517, %f498, %f503;
	sub.f32 	%f518, %f498, %f503;
	sub.f32 	%f519, %f501, %f497;
	add.f32 	%f520, %f504, %f508;
	st.shared.f32 	[%r3], %f520;
	add.f32 	%f521, %f505, %f509;
	st.shared.f32 	[%r3+4], %f521;
	add.f32 	%f522, %f512, %f516;
	st.shared.f32 	[%r3+8], %f522;
	add.f32 	%f523, %f513, %f517;
	st.shared.f32 	[%r3+12], %f523;
	add.f32 	%f524, %f506, %f510;
	st.shared.f32 	[%r3+16], %f524;
	add.f32 	%f525, %f507, %f511;
	st.shared.f32 	[%r3+20], %f525;
	add.f32 	%f526, %f514, %f518;
	st.shared.f32 	[%r3+24], %f526;
	add.f32 	%f527, %f515, %f519;
	st.shared.f32 	[%r3+28], %f527;
	sub.f32 	%f528, %f504, %f508;
	st.shared.f32 	[%r3+32], %f528;
	sub.f32 	%f529, %f505, %f509;
	st.shared.f32 	[%r3+36], %f529;
	sub.f32 	%f530, %f512, %f516;
	st.shared.f32 	[%r3+40], %f530;
	sub.f32 	%f531, %f513, %f517;
	st.shared.f32 	[%r3+44], %f531;
	sub.f32 	%f532, %f506, %f510;
	st.shared.f32 	[%r3+48], %f532;
	sub.f32 	%f533, %f507, %f511;
	st.shared.f32 	[%r3+52], %f533;
	sub.f32 	%f534, %f514, %f518;
	st.shared.f32 	[%r3+56], %f534;
	sub.f32 	%f535, %f515, %f519;
	st.shared.f32 	[%r3+60], %f535;
	ld.shared.f32 	%f536, [%r5];
	ld.shared.f32 	%f537, [%r5+4];
	ld.shared.f32 	%f538, [%r5+64];
	ld.shared.f32 	%f539, [%r5+68];
	ld.shared.f32 	%f540, [%r5+128];
	ld.shared.f32 	%f541, [%r5+132];
	ld.shared.f32 	%f542, [%r5+192];
	ld.shared.f32 	%f543, [%r5+196];
	ld.shared.f32 	%f544, [%r5+256];
	ld.shared.f32 	%f545, [%r5+260];
	ld.shared.f32 	%f546, [%r5+320];
	ld.shared.f32 	%f547, [%r5+324];
	ld.shared.f32 	%f548, [%r5+384];
	ld.shared.f32 	%f549, [%r5+388];
	ld.shared.f32 	%f550, [%r5+448];
	ld.shared.f32 	%f551, [%r5+452];
	st.shared.f32 	[%r3], %f536;
	st.shared.f32 	[%r3+4], %f537;
	st.shared.f32 	[%r3+8], %f538;
	st.shared.f32 	[%r3+12], %f539;
	st.shared.f32 	[%r3+16], %f540;
	st.shared.f32 	[%r3+20], %f541;
	st.shared.f32 	[%r3+24], %f542;
	st.shared.f32 	[%r3+28], %f543;
	st.shared.f32 	[%r3+32], %f544;
	st.shared.f32 	[%r3+36], %f545;
	st.shared.f32 	[%r3+40], %f546;
	st.shared.f32 	[%r3+44], %f547;
	st.shared.f32 	[%r3+48], %f548;
	st.shared.f32 	[%r3+52], %f549;
	st.shared.f32 	[%r3+56], %f550;
	st.shared.f32 	[%r3+60], %f551;
	cvta.to.global.u64 	%rd220, %rd223;
	mul.wide.u32 	%rd221, %r2, 4;
	add.s64 	%rd222, %rd220, %rd221;
	st.global.f32 	[%rd222], %f536;
	st.global.f32 	[%rd222+4], %f537;
	st.global.f32 	[%rd222+8], %f538;
	st.global.f32 	[%rd222+12], %f539;
	st.global.f32 	[%rd222+16], %f540;
	st.global.f32 	[%rd222+20], %f541;
	st.global.f32 	[%rd222+24], %f542;
	st.global.f32 	[%rd222+28], %f543;
	st.global.f32 	[%rd222+32], %f544;
	st.global.f32 	[%rd222+36], %f545;
	st.global.f32 	[%rd222+40], %f546;
	st.global.f32 	[%rd222+44], %f547;
	st.global.f32 	[%rd222+48], %f548;
	st.global.f32 	[%rd222+52], %f549;
	st.global.f32 	[%rd222+56], %f550;
	st.global.f32 	[%rd222+60], %f551;
	ret;

}


// ===== COMPILED SASS (sm_100) =====

	.target	sm_100

	.elftype	@"ET_EXEC"


//--------------------- .note.nv.tkinfo           --------------------------
	.section	.note.nv.tkinfo,"",@"SHT_NOTE"
	.sectionflags	@"SHF_NOTE_NV_TKINFO"
	.tkinfo
        /*0018*/ 	.word	0x00000002
        /*0030*/ 	.string	""
        /*0030*/ 	.string	"ptxas"
        /*0030*/ 	.string	"Cuda compilation tools, release 13.0, V13.0.88"
        /*0030*/ 	.string	"Build cuda_13.0.r13.0/compiler.36424714_0"
        /*0030*/ 	.string	"-arch sm_100 -m 64 "



//--------------------- .note.nv.cuinfo           --------------------------
	.section	.note.nv.cuinfo,"",@"SHT_NOTE"
	.sectionflags	@"SHF_NOTE_NV_CUINFO"
        /*0018*/ 	.short	0x0002
        /*001a*/ 	.short	0x0064
        /*001c*/ 	.short	0x0082
	.zero		2


//--------------------- .nv.info                  --------------------------
	.section	.nv.info,"",@"SHT_CUDA_INFO"
	.align	4


	//----- nvinfo : EIATTR_REGCOUNT
	.align		4
        /*0000*/ 	.byte	0x04, 0x2f
        /*0002*/ 	.short	(.L_2 - .L_1)
	.align		4
.L_1:
        /*0004*/ 	.word	index@(_Z3fftPfS_)
        /*0008*/ 	.word	0x00000023


	//----- nvinfo : EIATTR_FRAME_SIZE
	.align		4
.L_2:
        /*000c*/ 	.byte	0x04, 0x11
        /*000e*/ 	.short	(.L_4 - .L_3)
	.align		4
.L_3:
        /*0010*/ 	.word	index@(_Z3fftPfS_)
        /*0014*/ 	.word	0x00000000


	//----- nvinfo : EIATTR_MIN_STACK_SIZE
	.align		4
.L_4:
        /*0018*/ 	.byte	0x04, 0x12
        /*001a*/ 	.short	(.L_6 - .L_5)
	.align		4
.L_5:
        /*001c*/ 	.word	index@(_Z3fftPfS_)
        /*0020*/ 	.word	0x00000000
.L_6:


//--------------------- .nv.compat                --------------------------
	.section	.nv.compat,"",@"SHT_CUDA_COMPAT_INFO"
	.align	4
        /*0000*/ 	.byte	0x02, 0x09, 0x00, 0x00, 0x02, 0x02, 0x01, 0x00, 0x02, 0x05, 0x05, 0x00, 0x03, 0x07, 0x01, 0x01
        /*0010*/ 	.byte	0x02, 0x03, 0x00, 0x00, 0x02, 0x06, 0x01, 0x00, 0x04, 0x0b, 0x08, 0x00, 0x01, 0x00, 0x00, 0x00
        /*0020*/ 	.byte	0x00, 0x00, 0x00, 0x00


//--------------------- .nv.info._Z3fftPfS_       --------------------------
	.section	.nv.info._Z3fftPfS_,"",@"SHT_CUDA_INFO"
	.sectionflags	@""
	.align	4


	//----- nvinfo : EIATTR_CUDA_API_VERSION
	.align		4
        /*0000*/ 	.byte	0x04, 0x37
        /*0002*/ 	.short	(.L_8 - .L_7)
.L_7:
        /*0004*/ 	.word	0x00000082


	//----- nvinfo : EIATTR_KPARAM_INFO
	.align		4
.L_8:
        /*0008*/ 	.byte	0x04, 0x17
        /*000a*/ 	.short	(.L_10 - .L_9)
.L_9:
        /*000c*/ 	.word	0x00000000
        /*0010*/ 	.short	0x0001
        /*0012*/ 	.short	0x0008
        /*0014*/ 	.byte	0x00, 0xf5, 0x21, 0x00


	//----- nvinfo : EIATTR_KPARAM_INFO
	.align		4
.L_10:
        /*0018*/ 	.byte	0x04, 0x17
        /*001a*/ 	.short	(.L_12 - .L_11)
.L_11:
        /*001c*/ 	.word	0x00000000
        /*0020*/ 	.short	0x0000
        /*0022*/ 	.short	0x0000
        /*0024*/ 	.byte	0x00, 0xf5, 0x21, 0x00


	//----- nvinfo : EIATTR_SPARSE_MMA_MASK
	.align		4
.L_12:
        /*0028*/ 	.byte	0x03, 0x50
        /*002a*/ 	.short	0x0000


	//----- nvinfo : EIATTR_MAXREG_COUNT
	.align		4
        /*002c*/ 	.byte	0x03, 0x1b
        /*002e*/ 	.short	0x00ff


	//----- nvinfo : EIATTR_MERCURY_ISA_VERSION
	.align		4
        /*0030*/ 	.byte	0x03, 0x5f
        /*0032*/ 	.short	0x0101


	//----- nvinfo : EIATTR_VRC_CTA_INIT_COUNT
	.align		4
        /*0034*/ 	.byte	0x02, 0x4a
	.zero		1
	.zero		1


	//----- nvinfo : EIATTR_EXIT_INSTR_OFFSETS
	.align		4
        /*0038*/ 	.byte	0x04, 0x1c
        /*003a*/ 	.short	(.L_14 - .L_13)


	//   ....[0]....
.L_13:
        /*003c*/ 	.word	0x00007720


	//----- nvinfo : EIATTR_CRS_STACK_SIZE
	.align		4
.L_14:
        /*0040*/ 	.byte	0x04, 0x1e
        /*0042*/ 	.short	(.L_16 - .L_15)
.L_15:
        /*0044*/ 	.word	0x00000000


	//----- nvinfo : EIATTR_CBANK_PARAM_SIZE
	.align		4
.L_16:
        /*0048*/ 	.byte	0x03, 0x19
        /*004a*/ 	.short	0x0010


	//----- nvinfo : EIATTR_PARAM_CBANK
	.align		4
        /*004c*/ 	.byte	0x04, 0x0a
        /*004e*/ 	.short	(.L_18 - .L_17)
	.align		4
.L_17:
        /*0050*/ 	.word	index@(.nv.constant0._Z3fftPfS_)
        /*0054*/ 	.short	0x0380
        /*0056*/ 	.short	0x0010


	//----- nvinfo : EIATTR_SW_WAR
	.align		4
.L_18:
        /*0058*/ 	.byte	0x04, 0x36
        /*005a*/ 	.short	(.L_20 - .L_19)
.L_19:
        /*005c*/ 	.word	0x00000008
.L_20:


//--------------------- .nv.callgraph             --------------------------
	.section	.nv.callgraph,"",@"SHT_CUDA_CALLGRAPH"
	.align	4
	.sectionentsize	8
	.align		4
        /*0000*/ 	.word	0x00000000
	.align		4
        /*0004*/ 	.word	0xffffffff
	.align		4
        /*0008*/ 	.word	0x00000000
	.align		4
        /*000c*/ 	.word	0xfffffffe
	.align		4
        /*0010*/ 	.word	0x00000000
	.align		4
        /*0014*/ 	.word	0xfffffffd
	.align		4
        /*0018*/ 	.word	0x00000000
	.align		4
        /*001c*/ 	.word	0xfffffffc


//--------------------- .nv.constant4             --------------------------
	.section	.nv.constant4,"a",@progbits
	.align	8
	.align		8
.nv.constant4:
        /*0000*/ 	.dword	__cudart_i2opi_f


//--------------------- .text._Z3fftPfS_          --------------------------
	.section	.text._Z3fftPfS_,"ax",@progbits
	.align	128
        .global         _Z3fftPfS_
        .type           _Z3fftPfS_,@function
        .size           _Z3fftPfS_,(.L_x_85 - _Z3fftPfS_)
        .other          _Z3fftPfS_,@"STO_CUDA_ENTRY STV_DEFAULT"
_Z3fftPfS_:
.text._Z3fftPfS_:
[----:B------:R-:W-:Y:S01]  /*0000*/  LDC R1, c[0x0][0x37c] ;  /* 0x0000df00ff017b82 */ /* 0x000fe20000000800 */
[----:B------:R-:W0:Y:S07]  /*0010*/  S2R R0, SR_TID.Y ;  /* 0x0000000000007919 */ /* 0x000e2e0000002200 */
[----:B------:R-:W1:Y:S01]  /*0020*/  LDC.64 R2, c[0x0][0x380] ;  /* 0x0000e000ff027b82 */ /* 0x000e620000000a00 */
[----:B------:R-:W2:Y:S01]  /*0030*/  LDCU.64 UR6, c[0x0][0x358] ;  /* 0x00006b00ff0677ac */ /* 0x000ea20008000a00 */
[----:B------:R-:W3:Y:S01]  /*0040*/  S2R R18, SR_TID.X ;  /* 0x0000000000127919 */ /* 0x000ee20000002100 */
[----:B0-----:R-:W-:-:S04]  /*0050*/  IMAD.SHL.U32 R0, R0, 0x80, RZ ;  /* 0x0000008000007824 */ /* 0x001fc800078e00ff */
[----:B---3--:R-:W-:-:S04]  /*0060*/  IMAD R16, R18, 0x10, R0 ;  /* 0x0000001012107824 */ /* 0x008fc800078e0200 */
[----:B-1----:R-:W-:-:S05]  /*0070*/  IMAD.WIDE.U32 R2, R16, 0x4, R2 ;  /* 0x0000000410027825 */ /* 0x002fca00078e0002 */
[----:B--2---:R-:W2:Y:S04]  /*0080*/  LDG.E R4, desc[UR6][R2.64] ;  /* 0x0000000602047981 */ /* 0x004ea8000c1e1900 */
[----:B------:R-:W2:Y:S04]  /*0090*/  LDG.E R5, desc[UR6][R2.64+0x4] ;  /* 0x0000040602057981 */ /* 0x000ea8000c1e1900 */
[----:B------:R-:W2:Y:S04]  /*00a0*/  LDG.E R6, desc[UR6][R2.64+0x8] ;  /* 0x0000080602067981 */ /* 0x000ea8000c1e1900 */
[----:B------:R-:W2:Y:S04]  /*00b0*/  LDG.E R7, desc[UR6][R2.64+0xc] ;  /* 0x00000c0602077981 */ /* 0x000ea8000c1e1900 */
[----:B------:R-:W3:Y:S04]  /*00c0*/  LDG.E R8, desc[UR6][R2.64+0x10] ;  /* 0x0000100602087981 */ /* 0x000ee8000c1e1900 */
[----:B------:R-:W3:Y:S04]  /*00d0*/  LDG.E R9, desc[UR6][R2.64+0x14] ;  /* 0x0000140602097981 */ /* 0x000ee8000c1e1900 */
[----:B------:R-:W3:Y:S04]  /*00e0*/  LDG.E R10, desc[UR6][R2.64+0x18] ;  /* 0x00001806020a7981 */ /* 0x000ee8000c1e1900 */
[----:B------:R-:W3:Y:S04]  /*00f0*/  LDG.E R11, desc[UR6][R2.64+0x1c] ;  /* 0x00001c06020b7981 */ /* 0x000ee8000c1e1900 */
[----:B------:R-:W4:Y:S04]  /*0100*/  LDG.E R12, desc[UR6][R2.64+0x20] ;  /* 0x00002006020c7981 */ /* 0x000f28000c1e1900 */
[----:B------:R-:W4:Y:S04]  /*0110*/  LDG.E R13, desc[UR6][R2.64+0x24] ;  /* 0x00002406020d7981 */ /* 0x000f28000c1e1900 */
[----:B------:R-:W4:Y:S04]  /*0120*/  LDG.E R14, desc[UR6][R2.64+0x28] ;  /* 0x00002806020e7981 */ /* 0x000f28000c1e1900 */
[----:B------:R-:W4:Y:S04]  /*0130*/  LDG.E R15, desc[UR6][R2.64+0x2c] ;  /* 0x00002c06020f7981 */ /* 0x000f28000c1e1900 */
[----:B------:R-:W5:Y:S04]  /*0140*/  LDG.E R20, desc[UR6][R2.64+0x30] ;  /* 0x0000300602147981 */ /* 0x000f68000c1e1900 */
[----:B------:R-:W5:Y:S04]  /*0150*/  LDG.E R21, desc[UR6][R2.64+0x34] ;  /* 0x0000340602157981 */ /* 0x000f68000c1e1900 */
[----:B------:R-:W5:Y:S04]  /*0160*/  LDG.E R22, desc[UR6][R2.64+0x38] ;  /* 0x0000380602167981 */ /* 0x000f68000c1e1900 */
[----:B------:R0:W5:Y:S01]  /*0170*/  LDG.E R23, desc[UR6][R2.64+0x3c] ;  /* 0x00003c0602177981 */ /* 0x000162000c1e1900 */
[----:B------:R-:W1:Y:S01]  /*0180*/  S2UR UR5, SR_CgaCtaId ;  /* 0x00000000000579c3 */ /* 0x000e620000008800 */
[----:B------:R-:W-:Y:S01]  /*0190*/  UMOV UR4, 0x400 ;  /* 0x0000040000047882 */ /* 0x000fe20000000000 */
[----:B------:R-:W-:Y:S01]  /*01a0*/  I2FP.F32.U32 R26, R18 ;  /* 0x00000012001a7245 */ /* 0x000fe20000201000 */
[----:B------:R-:W-:Y:S04]  /*01b0*/  BSSY.RECONVERGENT B0, `(.L_x_0) ;  /* 0x00000c5000007945 */ /* 0x000fe80003800200 */
[----:B------:R-:W-:Y:S01]  /*01c0*/  FMUL R26, R26, 0.098174773156642913818 ;  /* 0x3dc90fdb1a1a7820 */ /* 0x000fe20000400000 */
[----:B0-----:R-:W-:-:S02]  /*01d0*/  IMAD.SHL.U32 R2, R18, 0x2, RZ ;  /* 0x0000000212027824 */ /* 0x001fc400078e00ff */
[----:B------:R-:W-:Y:S02]  /*01e0*/  HFMA2 R3, -RZ, RZ, 0.66259765625, 2.662109375 ;  /* 0x394d4153ff037431 */ /* 0x000fe400000001ff */
[----:B------:R-:W-:Y:S02]  /*01f0*/  FSETP.GE.AND P0, PT, |R26|, 105615, PT ;  /* 0x47ce47801a00780b */ /* 0x000fe40003f06200 */
[----:B------:R-:W-:Y:S01]  /*0200*/  LOP3.LUT R0, R0, 0xe, R2, 0xf8, !PT ;  /* 0x0000000e00007812 */ /* 0x000fe200078ef802 */
[----:B------:R-:W-:Y:S01]  /*0210*/  FFMA R3, RZ, -R3, 0.0083327032625675201416 ;  /* 0x3c0885e4ff037423 */ /* 0x000fe20000000803 */
[----:B-1----:R-:W-:-:S03]  /*0220*/  ULEA UR4, UR5, UR4, 0x18 ;  /* 0x0000000405047291 */ /* 0x002fc6000f8ec0ff */
[----:B------:R-:W-:-:S03]  /*0230*/  FFMA R3, RZ, R3, -0.16666662693023681641 ;  /* 0xbe2aaaa8ff037423 */ /* 0x000fc60000000003 */
[----:B------:R-:W-:Y:S02]  /*0240*/  LEA R2, R16, UR4, 0x2 ;  /* 0x0000000410027c11 */ /* 0x000fe4000f8e10ff */
[----:B------:R-:W-:Y:S01]  /*0250*/  LEA R19, R0, UR4, 0x2 ;  /* 0x0000000400137c11 */ /* 0x000fe2000f8e10ff */
[----:B------:R-:W-:-:S04]  /*0260*/  FFMA R0, RZ, RZ, RZ ;  /* 0x000000ffff007223 */ /* 0x000fc800000000ff */
[----:B------:R-:W-:Y:S01]  /*0270*/  FFMA R0, R0, R3, RZ ;  /* 0x0000000300007223 */ /* 0x000fe200000000ff */
[----:B--2---:R-:W-:Y:S04]  /*0280*/  STS.128 [R2], R4 ;  /* 0x0000000402007388 */ /* 0x004fe80000000c00 */
[----:B---3--:R-:W-:Y:S04]  /*0290*/  STS.128 [R2+0x10], R8 ;  /* 0x0000100802007388 */ /* 0x008fe80000000c00 */
[----:B----4-:R-:W-:Y:S04]  /*02a0*/  STS.128 [R2+0x20], R12 ;  /* 0x0000200c02007388 */ /* 0x010fe80000000c00 */
[----:B-----5:R-:W-:Y:S04]  /*02b0*/  STS.128 [R2+0x30], R20 ;  /* 0x0000301402007388 */ /* 0x020fe80000000c00 */
[----:B------:R-:W-:Y:S04]  /*02c0*/  LDS.64 R14, [R19+0x40] ;  /* 0x00004000130e7984 */ /* 0x000fe80000000a00 */
[----:B------:R-:W0:Y:S04]  /*02d0*/  LDS.64 R12, [R19+0x140] ;  /* 0x00014000130c7984 */ /* 0x000e280000000a00 */
[----:B------:R-:W-:Y:S04]  /*02e0*/  LDS.64 R16, [R19] ;  /* 0x0000000013107984 */ /* 0x000fe80000000a00 */
[----:B------:R-:W1:Y:S04]  /*02f0*/  LDS.64 R20, [R19+0x100] ;  /* 0x0001000013147984 */ /* 0x000e680000000a00 */
[----:B------:R-:W-:Y:S04]  /*0300*/  LDS.64 R8, [R19+0x80] ;  /* 0x0000800013087984 */ /* 0x000fe80000000a00 */
[----:B------:R-:W2:Y:S04]  /*0310*/  LDS.64 R10, [R19+0x180] ;  /* 0x00018000130a7984 */ /* 0x000ea80000000a00 */
[----:B------:R-:W-:Y:S04]  /*0320*/  LDS.64 R6, [R19+0xc0] ;  /* 0x0000c00013067984 */ /* 0x000fe80000000a00 */
[----:B------:R0:W3:Y:S02]  /*0330*/  LDS.64 R4, [R19+0x1c0] ;  /* 0x0001c00013047984 */ /* 0x0000e40000000a00 */
[----:B0-----:R-:W-:Y:S01]  /*0340*/  FADD R19, R15, -R13 ;  /* 0x8000000d0f137221 */ /* 0x001fe20000000000 */
[----:B------:R-:W-:-:S03]  /*0350*/  FADD R22, R14, -R12 ;  /* 0x8000000c0e167221 */ /* 0x000fc60000000000 */
[----:B------:R-:W-:Y:S01]  /*0360*/  FMUL R23, R19, 0.70710676908493041992 ;  /* 0x3f3504f313177820 */ /* 0x000fe20000400000 */
[----:B------:R-:W-:Y:S01]  /*0370*/  FADD R19, R14, R12 ;  /* 0x0000000c0e137221 */ /* 0x000fe20000000000 */
[C-C-:B-1----:R-:W-:Y:S01]  /*0380*/  FADD R3, R16.reuse, R20.reuse ;  /* 0x0000001410037221 */ /* 0x142fe20000000000 */
[----:B------:R-:W-:Y:S01]  /*0390*/  FADD R20, R16, -R20 ;  /* 0x8000001410147221 */ /* 0x000fe20000000000 */
[C-C-:B------:R-:W-:Y:S01]  /*03a0*/  FADD R16, R17.reuse, R21.reuse ;  /* 0x0000001511107221 */ /* 0x140fe20000000000 */
[----:B------:R-:W-:Y:S01]  /*03b0*/  FADD R21, R17, -R21 ;  /* 0x8000001511157221 */ /* 0x000fe20000000000 */
[----:B------:R-:W-:Y:S01]  /*03c0*/  FADD R17, R15, R13 ;  /* 0x0000000d0f117221 */ /* 0x000fe20000000000 */
[C-C-:B------:R-:W-:Y:S01]  /*03d0*/  FFMA R13, R22.reuse, 0.70710676908493041992, R23.reuse ;  /* 0x3f3504f3160d7823 */ /* 0x140fe20000000017 */
[----:B------:R-:W-:Y:S01]  /*03e0*/  FFMA R12, R22, -0.70710676908493041992, R23 ;  /* 0xbf3504f3160c7823 */ /* 0x000fe20000000017 */
[----:B------:R-:W-:Y:S02]  /*03f0*/  IMAD.MOV.U32 R23, RZ, RZ, 0x37cbac00 ;  /* 0x37cbac00ff177424 */ /* 0x000fe400078e00ff */
[C-C-:B--2---:R-:W-:Y:S01]  /*0400*/  FADD R15, R9.reuse, R11.reuse ;  /* 0x0000000b090f7221 */ /* 0x144fe20000000000 */
[C-C-:B------:R-:W-:Y:S01]  /*0410*/  FADD R14, R8.reuse, R10.reuse ;  /* 0x0000000a080e7221 */ /* 0x140fe20000000000 */
[----:B------:R-:W-:Y:S01]  /*0420*/  FADD R11, R9, -R11 ;  /* 0x8000000b090b7221 */ /* 0x000fe20000000000 */
[----:B------:R-:W-:Y:S01]  /*0430*/  FADD R22, -R8, R10 ;  /* 0x0000000a08167221 */ /* 0x000fe20000000100 */
[C-C-:B------:R-:W-:Y:S01]  /*0440*/  FADD R9, R16.reuse, R15.reuse ;  /* 0x0000000f10097221 */ /* 0x140fe20000000000 */
[C-C-:B------:R-:W-:Y:S01]  /*0450*/  FADD R8, R3.reuse, R14.reuse ;  /* 0x0000000e03087221 */ /* 0x140fe20000000000 */
[----:B------:R-:W-:Y:S01]  /*0460*/  FADD R15, R16, -R15 ;  /* 0x8000000f100f7221 */ /* 0x000fe20000000000 */
[----:B------:R-:W-:Y:S01]  /*0470*/  FADD R14, R3, -R14 ;  /* 0x8000000e030e7221 */ /* 0x000fe20000000000 */
[C-C-:B------:R-:W-:Y:S01]  /*0480*/  FADD R10, R20.reuse, R11.reuse ;  /* 0x0000000b140a7221 */ /* 0x140fe20000000000 */
[----:B------:R-:W-:Y:S01]  /*0490*/  FADD R16, R20, -R11 ;  /* 0x8000000b14107221 */ /* 0x000fe20000000000 */
[C-C-:B------:R-:W-:Y:S01]  /*04a0*/  FADD R11, R21.reuse, R22.reuse ;  /* 0x00000016150b7221 */ /* 0x140fe20000000000 */
[----:B------:R-:W-:Y:S01]  /*04b0*/  FADD R3, R21, -R22 ;  /* 0x8000001615037221 */ /* 0x000fe20000000000 */
[C-C-:B---3--:R-:W-:Y:S01]  /*04c0*/  FADD R20, R6.reuse, R4.reuse ;  /* 0x0000000406147221 */ /* 0x148fe20000000000 */
[----:B------:R-:W-:Y:S01]  /*04d0*/  FADD R21, R6, -R4 ;  /* 0x8000000406157221 */ /* 0x000fe20000000000 */
[----:B------:R-:W-:Y:S01]  /*04e0*/  FFMA R22, RZ, R23, -0.0013887860113754868507 ;  /* 0xbab607edff167423 */ /* 0x000fe20000000017 */
[C-C-:B------:R-:W-:Y:S01]  /*04f0*/  FADD R4, R7.reuse, R5.reuse ;  /* 0x0000000507047221 */ /* 0x140fe20000000000 */
[----:B------:R-:W-:Y:S01]  /*0500*/  FADD R5, R7, -R5 ;  /* 0x8000000507057221 */ /* 0x000fe20000000000 */
[----:B------:R-:W-:Y:S01]  /*0510*/  FADD R6, R19, R20 ;  /* 0x0000001413067221 */ /* 0x000fe20000000000 */
[----:B------:R-:W-:Y:S01]  /*0520*/  FFMA R22, RZ, R22, 0.041666727513074874878 ;  /* 0x3d2aaabbff167423 */ /* 0x000fe20000000016 */
[----:B------:R-:W-:Y:S01]  /*0530*/  FADD R7, R17, R4 ;  /* 0x0000000411077221 */ /* 0x000fe20000000000 */
[----:B------:R-:W-:Y:S01]  /*0540*/  FADD R19, -R19, R20 ;  /* 0x0000001413137221 */ /* 0x000fe20000000100 */
[----:B------:R-:W-:Y:S01]  /*0550*/  FADD R17, R17, -R4 ;  /* 0x8000000411117221 */ /* 0x000fe20000000000 */
[----:B------:R-:W-:Y:S01]  /*0560*/  FFMA R22, RZ, R22, -0.4999999701976776123 ;  /* 0xbeffffffff167423 */ /* 0x000fe20000000016 */
[----:B------:R-:W-:Y:S01]  /*0570*/  FADD R20, R9, R7 ;  /* 0x0000000709147221 */ /* 0x000fe20000000000 */
[----:B------:R-:W-:Y:S01]  /*0580*/  FADD R4, R8, R6 ;  /* 0x0000000608047221 */ /* 0x000fe20000000000 */
[----:B------:R-:W-:Y:S01]  /*0590*/  FMUL R21, R21, 0.70710676908493041992 ;  /* 0x3f3504f315157820 */ /* 0x000fe20000400000 */
[----:B------:R-:W-:Y:S01]  /*05a0*/  FFMA R23, RZ, R22, 1 ;  /* 0x3f800000ff177423 */ /* 0x000fe20000000016 */
[-C--:B------:R-:W-:Y:S01]  /*05b0*/  FMUL R24, R20, R0.reuse ;  /* 0x0000000014187220 */ /* 0x080fe20000400000 */
[C---:B------:R-:W-:Y:S01]  /*05c0*/  FMUL R25, R4.reuse, R0 ;  /* 0x0000000004197220 */ /* 0x040fe20000400000 */
[C-C-:B------:R-:W-:Y:S01]  /*05d0*/  FFMA R22, R5.reuse, 0.70710676908493041992, -R21.reuse ;  /* 0x3f3504f305167823 */ /* 0x140fe20000000815 */
[----:B------:R-:W-:Y:S01]  /*05e0*/  FFMA R0, R5, -0.70710676908493041992, -R21 ;  /* 0xbf3504f305007823 */ /* 0x000fe20000000815 */
[-C--:B------:R-:W-:Y:S01]  /*05f0*/  FFMA R4, R4, R23.reuse, R24 ;  /* 0x0000001704047223 */ /* 0x080fe20000000018 */
[----:B------:R-:W-:Y:S01]  /*0600*/  FFMA R5, R20, R23, -R25 ;  /* 0x0000001714057223 */ /* 0x000fe20000000819 */
[C-C-:B------:R-:W-:Y:S01]  /*0610*/  FADD R20, R13.reuse, R22.reuse ;  /* 0x000000160d147221 */ /* 0x140fe20000000000 */
[----:B------:R-:W-:Y:S01]  /*0620*/  FADD R23, -R13, R22 ;  /* 0x000000160d177221 */ /* 0x000fe20000000100 */
[----:B------:R-:W-:Y:S01]  /*0630*/  FMUL R13, R26, 0.63661974668502807617 ;  /* 0x3f22f9831a0d7820 */ /* 0x000fe20000400000 */
[C-C-:B------:R-:W-:Y:S01]  /*0640*/  FADD R21, R12.reuse, R0.reuse ;  /* 0x000000000c157221 */ /* 0x140fe20000000000 */
[----:B------:R-:W-:Y:S01]  /*0650*/  FADD R22, R12, -R0 ;  /* 0x800000000c167221 */ /* 0x000fe20000000000 */
[----:B------:R0:W-:Y:S01]  /*0660*/  STS.64 [R2], R4 ;  /* 0x0000000402007388 */ /* 0x0001e20000000a00 */
[----:B------:R1:W2:Y:S01]  /*0670*/  F2I.NTZ R0, R13 ;  /* 0x0000000d00007305 */ /* 0x0002a20000203100 */
[----:B------:R-:W-:Y:S01]  /*0680*/  FADD R8, R8, -R6 ;  /* 0x8000000608087221 */ /* 0x000fe20000000000 */
[----:B------:R-:W-:Y:S01]  /*0690*/  FADD R12, R14, R17 ;  /* 0x000000110e0c7221 */ /* 0x000fe20000000000 */
[--C-:B------:R-:W-:Y:S01]  /*06a0*/  FADD R6, R16, -R22.reuse ;  /* 0x8000001610067221 */ /* 0x100fe20000000000 */
[----:B------:R-:W-:Y:S01]  /*06b0*/  FADD R9, R9, -R7 ;  /* 0x8000000709097221 */ /* 0x000fe20000000000 */
[----:B------:R-:W-:Y:S01]  /*06c0*/  FADD R7, R3, -R23 ;  /* 0x8000001703077221 */ /* 0x000fe20000000000 */
[C---:B-1----:R-:W-:Y:S01]  /*06d0*/  FADD R13, R15.reuse, R19 ;  /* 0x000000130f0d7221 */ /* 0x042fe20000000000 */
[----:B0-----:R-:W-:Y:S01]  /*06e0*/  FADD R4, R14, -R17 ;  /* 0x800000110e047221 */ /* 0x001fe20000000000 */
[----:B------:R-:W-:Y:S01]  /*06f0*/  FADD R14, R16, R22 ;  /* 0x00000016100e7221 */ /* 0x000fe20000000000 */
[----:B------:R-:W-:Y:S01]  /*0700*/  FADD R5, R15, -R19 ;  /* 0x800000130f057221 */ /* 0x000fe20000000000 */
[C-C-:B------:R-:W-:Y:S01]  /*0710*/  FADD R16, R10.reuse, R20.reuse ;  /* 0x000000140a107221 */ /* 0x140fe20000000000 */
[----:B------:R-:W-:Y:S01]  /*0720*/  FADD R17, R11, R21 ;  /* 0x000000150b117221 */ /* 0x000fe20000000000 */
[----:B------:R-:W-:Y:S01]  /*0730*/  FADD R15, R3, R23 ;  /* 0x00000017030f7221 */ /* 0x000fe20000000000 */
[----:B------:R-:W-:Y:S01]  /*0740*/  FADD R10, R10, -R20 ;  /* 0x800000140a0a7221 */ /* 0x000fe20000000000 */
[----:B------:R-:W-:Y:S01]  /*0750*/  FADD R11, R11, -R21 ;  /* 0x800000150b0b7221 */ /* 0x000fe20000000000 */
[----:B------:R0:W-:Y:S01]  /*0760*/  STS.128 [R2+0x30], R4 ;  /* 0x0000300402007388 */ /* 0x0001e20000000c00 */
[----:B--2---:R-:W-:Y:S01]  /*0770*/  I2FP.F32.S32 R20, R0 ;  /* 0x0000000000147245 */ /* 0x004fe20000201400 */
[----:B------:R-:W-:-:S02]  /*0780*/  IMAD.MOV.U32 R27, RZ, RZ, R0 ;  /* 0x000000ffff1b7224 */ /* 0x000fc400078e0000 */
[----:B------:R0:W-:Y:S02]  /*0790*/  STS.128 [R2+0x10], R12 ;  /* 0x0000100c02007388 */ /* 0x0001e40000000c00 */
[C---:B------:R-:W-:Y:S02]  /*07a0*/  FFMA R3, R20.reuse, -1.5707962512969970703, R26 ;  /* 0xbfc90fda14037823 */ /* 0x040fe4000000001a */
[----:B------:R0:W-:Y:S02]  /*07b0*/  STS.64 [R2+0x8], R16 ;  /* 0x0000081002007388 */ /* 0x0001e40000000a00 */
[C---:B------:R-:W-:Y:S02]  /*07c0*/  FFMA R3, R20.reuse, -7.5497894158615963534e-08, R3 ;  /* 0xb3a2216814037823 */ /* 0x040fe40000000003 */
[----:B------:R0:W-:Y:S02]  /*07d0*/  STS.128 [R2+0x20], R8 ;  /* 0x0000200802007388 */ /* 0x0001e40000000c00 */
[----:B------:R-:W-:Y:S01]  /*07e0*/  FFMA R20, R20, -5.3903029534742383927e-15, R3 ;  /* 0xa7c234c514147823 */ /* 0x000fe20000000003 */
[----:B------:R-:W-:-:S03]  /*07f0*/  P2R R3, PR, RZ, 0x1 ;  /* 0x00000001ff037803 */ /* 0x000fc60000000000 */
[----:B------:R-:W-:Y:S01]  /*0800*/  IMAD.MOV.U32 R29, RZ, RZ, R20 ;  /* 0x000000ffff1d7224 */ /* 0x000fe200078e0014 */
[----:B------:R-:W-:Y:S06]  /*0810*/  @!P0 BRA `(.L_x_1) ;  /* 0x0000000400788947 */ /* 0x000fec0003800000 */
[----:B------:R-:W-:-:S13]  /*0820*/  FSETP.NEU.AND P0, PT, |R26|, +INF , PT ;  /* 0x7f8000001a00780b */ /* 0x000fda0003f0d200 */
[----:B------:R-:W-:Y:S05]  /*0830*/  @!P0 BRA `(.L_x_2) ;  /* 0x0000000400608947 */ /* 0x000fea0003800000 */
[----:B------:R-:W-:Y:S01]  /*0840*/  SHF.L.U32 R3, R26, 0x8, RZ ;  /* 0x000000081a037819 */ /* 0x000fe200000006ff */
[----:B------:R-:W-:Y:S01]  /*0850*/  IMAD.MOV.U32 R0, RZ, RZ, RZ ;  /* 0x000000ffff007224 */ /* 0x000fe200078e00ff */
[----:B------:R-:W1:Y:S01]  /*0860*/  LDCU.64 UR8, c[0x4][URZ] ;  /* 0x01000000ff0877ac */ /* 0x000e620008000a00 */
[----:B------:R-:W-:Y:S01]  /*0870*/  IMAD.MOV.U32 R30, RZ, RZ, RZ ;  /* 0x000000ffff1e7224 */ /* 0x000fe200078e00ff */
[----:B------:R-:W-:Y:S01]  /*0880*/  LOP3.LUT R19, R3, 0x80000000, RZ, 0xfc, !PT ;  /* 0x8000000003137812 */ /* 0x000fe200078efcff */
[----:B------:R-:W-:Y:S01]  /*0890*/  UMOV UR5, URZ ;  /* 0x000000ff00057c82 */ /* 0x000fe20008000000 */
[----:B------:R-:W-:-:S05]  /*08a0*/  UMOV UR4, URZ ;  /* 0x000000ff00047c82 */ /* 0x000fca0008000000 */
.L_x_3:
[----:B-1----:R-:W-:Y:S01]  /*08b0*/  IMAD.U32 R28, RZ, RZ, UR8 ;  /* 0x00000008ff1c7e24 */ /* 0x002fe2000f8e00ff */
[----:B------:R-:W-:-:S05]  /*08c0*/  MOV R29, UR9 ;  /* 0x00000009001d7c02 */ /* 0x000fca0008000f00 */
[----:B------:R-:W2:Y:S01]  /*08d0*/  LDG.E.CONSTANT R28, desc[UR6][R28.64] ;  /* 0x000000061c1c7981 */ /* 0x000ea2000c1e9900 */
[----:B------:R-:W-:Y:S01]  /*08e0*/  UIADD3 UR4, UPT, UPT, UR4, 0x1, URZ ;  /* 0x0000000104047890 */ /* 0x000fe2000fffe0ff */
[C---:B------:R-:W-:Y:S01]  /*08f0*/  ISETP.EQ.AND P0, PT, R30.reuse, RZ, PT ;  /* 0x000000ff1e00720c */ /* 0x040fe20003f02270 */
[----:B------:R-:W-:Y:S01]  /*0900*/  UIADD3 UR8, UP1, UPT, UR8, 0x4, URZ ;  /* 0x0000000408087890 */ /* 0x000fe2000ff3e0ff */
[C---:B------:R-:W-:Y:S01]  /*0910*/  ISETP.EQ.AND P1, PT, R30.reuse, 0x4, PT ;  /* 0x000000041e00780c */ /* 0x040fe20003f22270 */
[----:B------:R-:W-:Y:S01]  /*0920*/  UISETP.NE.AND UP0, UPT, UR4, 0x6, UPT ;  /* 0x000000060400788c */ /* 0x000fe2000bf05270 */
[C---:B------:R-:W-:Y:S01]  /*0930*/  ISETP.EQ.AND P3, PT, R30.reuse, 0xc, PT ;  /* 0x0000000c1e00780c */ /* 0x040fe20003f62270 */
[----:B------:R-:W-:Y:S01]  /*0940*/  UIADD3.X UR9, UPT, UPT, URZ, UR9, URZ, UP1, !UPT ;  /* 0x00000009ff097290 */ /* 0x000fe20008ffe4ff */
[C---:B------:R-:W-:Y:S02]  /*0950*/  ISETP.EQ.AND P4, PT, R30.reuse, 0x10, PT ;  /* 0x000000101e00780c */ /* 0x040fe40003f82270 */
[----:B------:R-:W-:Y:S01]  /*0960*/  ISETP.EQ.AND P5, PT, R30, 0x14, PT ;  /* 0x000000141e00780c */ /* 0x000fe20003fa2270 */
[----:B--2---:R-:W-:-:S03]  /*0970*/  IMAD.WIDE.U32 R28, R28, R19, RZ ;  /* 0x000000131c1c7225 */ /* 0x004fc600078e00ff */
[----:B------:R-:W-:-:S04]  /*0980*/  IADD3 R28, P2, PT, R28, R0, RZ ;  /* 0x000000001c1c7210 */ /* 0x000fc80007f5e0ff */
[----:B------:R-:W-:Y:S01]  /*0990*/  IADD3.X R0, PT, PT, R29, UR5, RZ, P2, !PT ;  /* 0x000000051d007c10 */ /* 0x000fe200097fe4ff */
[--C-:B------:R-:W-:Y:S01]  /*09a0*/  @P0 IMAD.MOV.U32 R3, RZ, RZ, R28.reuse ;  /* 0x000000ffff030224 */ /* 0x100fe200078e001c */
[C---:B------:R-:W-:Y:S01]  /*09b0*/  ISETP.EQ.AND P2, PT, R30.reuse, 0x8, PT ;  /* 0x000000081e00780c */ /* 0x040fe20003f42270 */
[--C-:B------:R-:W-:Y:S01]  /*09c0*/  @P1 IMAD.MOV.U32 R25, RZ, RZ, R28.reuse ;  /* 0x000000ffff191224 */ /* 0x100fe200078e001c */
[----:B------:R-:W-:Y:S01]  /*09d0*/  @P3 MOV R23, R28 ;  /* 0x0000001c00173202 */ /* 0x000fe20000000f00 */
[--C-:B------:R-:W-:Y:S02]  /*09e0*/  @P4 IMAD.MOV.U32 R22, RZ, RZ, R28.reuse ;  /* 0x000000ffff164224 */ /* 0x100fe400078e001c */
[----:B------:R-:W-:Y:S02]  /*09f0*/  @P5 IMAD.MOV.U32 R21, RZ, RZ, R28 ;  /* 0x000000ffff155224 */ /* 0x000fe400078e001c */
[----:B------:R-:W-:-:S06]  /*0a00*/  VIADD R30, R30, 0x4 ;  /* 0x000000041e1e7836 */ /* 0x000fcc0000000000 */
[----:B------:R-:W-:Y:S01]  /*0a10*/  @P2 IMAD.MOV.U32 R24, RZ, RZ, R28 ;  /* 0x000000ffff182224 */ /* 0x000fe200078e001c */
[----:B------:R-:W-:Y:S06]  /*0a20*/  BRA.U UP0, `(.L_x_3) ;  /* 0xfffffffd00a07547 */ /* 0x000fec000b83ffff */
[----:B------:R-:W-:Y:S01]  /*0a30*/  I2FP.F32.U32 R19, R18 ;  /* 0x0000001200137245 */ /* 0x000fe20000201000 */
[----:B------:R-:W-:Y:S04]  /*0a40*/  BSSY.RECONVERGENT B1, `(.L_x_4) ;  /* 0x0000028000017945 */ /* 0x000fe80003800200 */
[----:B------:R-:W-:-:S05]  /*0a50*/  FMUL R19, R19, 0.098174773156642913818 ;  /* 0x3dc90fdb13137820 */ /* 0x000fca0000400000 */
[----:B------:R-:W-:-:S04]  /*0a60*/  SHF.R.U32.HI R28, RZ, 0x17, R19 ;  /* 0x00000017ff1c7819 */ /* 0x000fc80000011613 */
[C---:B------:R-:W-:Y:S02]  /*0a70*/  IADD3 R19, PT, PT, R28.reuse, -0x80, RZ ;  /* 0xffffff801c137810 */ /* 0x040fe40007ffe0ff */
[----:B------:R-:W-:Y:S02]  /*0a80*/  LOP3.LUT P6, R28, R28, 0x1f, RZ, 0xc0, !PT ;  /* 0x0000001f1c1c7812 */ /* 0x000fe400078cc0ff */
[----:B------:R-:W-:-:S05]  /*0a90*/  SHF.R.U32.HI R19, RZ, 0x5, R19 ;  /* 0x00000005ff137819 */ /* 0x000fca0000011613 */
[----:B------:R-:W-:-:S05]  /*0aa0*/  IMAD.U32 R31, R19, -0x4, RZ ;  /* 0xfffffffc131f7824 */ /* 0x000fca00078e00ff */
[C---:B------:R-:W-:Y:S02]  /*0ab0*/  ISETP.EQ.AND P3, PT, R31.reuse, -0x18, PT ;  /* 0xffffffe81f00780c */ /* 0x040fe40003f62270 */
[C---:B------:R-:W-:Y:S02]  /*0ac0*/  ISETP.EQ.AND P4, PT, R31.reuse, -0x14, PT ;  /* 0xffffffec1f00780c */ /* 0x040fe40003f82270 */
[C---:B------:R-:W-:Y:S02]  /*0ad0*/  ISETP.EQ.AND P0, PT, R31.reuse, -0x10, PT ;  /* 0xfffffff01f00780c */ /* 0x040fe40003f02270 */
[C---:B------:R-:W-:Y:S02]  /*0ae0*/  ISETP.EQ.AND P1, PT, R31.reuse, -0xc, PT ;  /* 0xfffffff41f00780c */ /* 0x040fe40003f22270 */
[C---:B------:R-:W-:Y:S02]  /*0af0*/  ISETP.EQ.AND P2, PT, R31.reuse, -0x8, PT ;  /* 0xfffffff81f00780c */ /* 0x040fe40003f42270 */
[----:B------:R-:W-:-:S03]  /*0b00*/  ISETP.EQ.AND P5, PT, R31, 0x4, PT ;  /* 0x000000041f00780c */ /* 0x000fc60003fa2270 */
[--C-:B------:R-:W-:Y:S01]  /*0b10*/  @P3 IMAD.MOV.U32 R19, RZ, RZ, R3.reuse ;  /* 0x000000ffff133224 */ /* 0x100fe200078e0003 */
[C---:B------:R-:W-:Y:S01]  /*0b20*/  ISETP.EQ.AND P3, PT, R31.reuse, -0x4, PT ;  /* 0xfffffffc1f00780c */ /* 0x040fe20003f62270 */
[----:B------:R-:W-:Y:S01]  /*0b30*/  @P4 IMAD.MOV.U32 R29, RZ, RZ, R3 ;  /* 0x000000ffff1d4224 */ /* 0x000fe200078e0003 */
[----:B------:R-:W-:Y:S01]  /*0b40*/  @P4 MOV R19, R25 ;  /* 0x0000001900134202 */ /* 0x000fe20000000f00 */
[----:B------:R-:W-:Y:S01]  /*0b50*/  @P0 IMAD.MOV.U32 R29, RZ, RZ, R25 ;  /* 0x000000ffff1d0224 */ /* 0x000fe200078e0019 */
[----:B------:R-:W-:Y:S01]  /*0b60*/  ISETP.EQ.AND P4, PT, R31, RZ, PT ;  /* 0x000000ff1f00720c */ /* 0x000fe20003f82270 */
[--C-:B------:R-:W-:Y:S01]  /*0b70*/  @P0 IMAD.MOV.U32 R19, RZ, RZ, R24.reuse ;  /* 0x000000ffff130224 */ /* 0x100fe200078e0018 */
[----:B------:R-:W-:Y:S01]  /*0b80*/  @P1 MOV R19, R23 ;  /* 0x0000001700131202 */ /* 0x000fe20000000f00 */
[----:B------:R-:W-:Y:S02]  /*0b90*/  @P1 IMAD.MOV.U32 R29, RZ, RZ, R24 ;  /* 0x000000ffff1d1224 */ /* 0x000fe400078e0018 */
[----:B------:R-:W-:-:S02]  /*0ba0*/  @P2 IMAD.MOV.U32 R29, RZ, RZ, R23 ;  /* 0x000000ffff1d2224 */ /* 0x000fc400078e0017 */
[--C-:B------:R-:W-:Y:S02]  /*0bb0*/  @P2 IMAD.MOV.U32 R19, RZ, RZ, R22.reuse ;  /* 0x000000ffff132224 */ /* 0x100fe400078e0016 */
[----:B------:R-:W-:Y:S01]  /*0bc0*/  @P3 IMAD.MOV.U32 R29, RZ, RZ, R22 ;  /* 0x000000ffff1d3224 */ /* 0x000fe200078e0016 */
[----:B------:R-:W-:-:S03]  /*0bd0*/  @P3 MOV R19, R21 ;  /* 0x0000001500133202 */ /* 0x000fc60000000f00 */
[----:B------:R-:W-:Y:S02]  /*0be0*/  @P4 IMAD.MOV.U32 R29, RZ, RZ, R21 ;  /* 0x000000ffff1d4224 */ /* 0x000fe400078e0015 */
[--C-:B------:R-:W-:Y:S02]  /*0bf0*/  @P4 IMAD.MOV.U32 R19, RZ, RZ, R0.reuse ;  /* 0x000000ffff134224 */ /* 0x100fe400078e0000 */
[----:B------:R-:W-:Y:S01]  /*0c00*/  @P5 IMAD.MOV.U32 R29, RZ, RZ, R0 ;  /* 0x000000ffff1d5224 */ /* 0x000fe200078e0000 */
[----:B------:R-:W-:Y:S06]  /*0c10*/  @!P6 BRA `(.L_x_5) ;  /* 0x000000000028e947 */ /* 0x000fec0003800000 */
[----:B------:R-:W-:Y:S01]  /*0c20*/  @P0 MOV R30, R3 ;  /* 0x00000003001e0202 */ /* 0x000fe20000000f00 */
[----:B------:R-:W-:Y:S01]  /*0c30*/  @P1 IMAD.MOV.U32 R30, RZ, RZ, R25 ;  /* 0x000000ffff1e1224 */ /* 0x000fe200078e0019 */
[----:B------:R-:W-:Y:S01]  /*0c40*/  ISETP.EQ.AND P0, PT, R31, 0x8, PT ;  /* 0x000000081f00780c */ /* 0x000fe20003f02270 */
[----:B------:R-:W-:Y:S01]  /*0c50*/  @P2 IMAD.MOV.U32 R30, RZ, RZ, R24 ;  /* 0x000000ffff1e2224 */ /* 0x000fe200078e0018 */
[----:B------:R-:W-:Y:S01]  /*0c60*/  SHF.L.W.U32.HI R19, R29, R28, R19 ;  /* 0x0000001c1d137219 */ /* 0x000fe20000010e13 */
[----:B------:R-:W-:Y:S01]  /*0c70*/  @P3 IMAD.MOV.U32 R30, RZ, RZ, R23 ;  /* 0x000000ffff1e3224 */ /* 0x000fe200078e0017 */
[----:B------:R-:W-:Y:S01]  /*0c80*/  @P4 MOV R30, R22 ;  /* 0x00000016001e4202 */ /* 0x000fe20000000f00 */
[----:B------:R-:W-:-:S08]  /*0c90*/  @P5 IMAD.MOV.U32 R30, RZ, RZ, R21 ;  /* 0x000000ffff1e5224 */ /* 0x000fd000078e0015 */
[----:B------:R-:W-:-:S05]  /*0ca0*/  @P0 IMAD.MOV.U32 R30, RZ, RZ, R0 ;  /* 0x000000ffff1e0224 */ /* 0x000fca00078e0000 */
[----:B------:R-:W-:-:S07]  /*0cb0*/  SHF.L.W.U32.HI R29, R30, R28, R29 ;  /* 0x0000001c1e1d7219 */ /* 0x000fce0000010e1d */
.L_x_5:
[----:B------:R-:W-:Y:S05]  /*0cc0*/  BSYNC.RECONVERGENT B1 ;  /* 0x0000000000017941 */ /* 0x000fea0003800200 */
.L_x_4:
[C---:B------:R-:W-:Y:S01]  /*0cd0*/  SHF.L.W.U32.HI R0, R29.reuse, 0x2, R19 ;  /* 0x000000021d007819 */ /* 0x040fe20000010e13 */
[----:B------:R-:W-:Y:S01]  /*0ce0*/  IMAD.SHL.U32 R29, R29, 0x4, RZ ;  /* 0x000000041d1d7824 */ /* 0x000fe200078e00ff */
[----:B------:R-:W-:Y:S01]  /*0cf0*/  UMOV UR4, 0x54442d19 ;  /* 0x54442d1900047882 */ /* 0x000fe20000000000 */
[----:B------:R-:W-:Y:S01]  /*0d00*/  UMOV UR5, 0x3bf921fb ;  /* 0x3bf921fb00057882 */ /* 0x000fe20000000000 */
[----:B------:R-:W-:Y:S02]  /*0d10*/  SHF.R.S32.HI R30, RZ, 0x1f, R0 ;  /* 0x0000001fff1e7819 */ /* 0x000fe40000011400 */
[----:B------:R-:W-:Y:S02]  /*0d20*/  ISETP.GE.AND P0, PT, R0, RZ, PT ;  /* 0x000000ff0000720c */ /* 0x000fe40003f06270 */
[C---:B------:R-:W-:Y:S02]  /*0d30*/  LOP3.LUT R28, R30.reuse, R29, RZ, 0x3c, !PT ;  /* 0x0000001d1e1c7212 */ /* 0x040fe400078e3cff */
[----:B------:R-:W-:-:S02]  /*0d40*/  LOP3.LUT R29, R30, R0, RZ, 0x3c, !PT ;  /* 0x000000001e1d7212 */ /* 0x000fc400078e3cff */
[----:B------:R-:W-:-:S04]  /*0d50*/  SHF.R.U32.HI R19, RZ, 0x1e, R19 ;  /* 0x0000001eff137819 */ /* 0x000fc80000011613 */
[----:B------:R-:W1:Y:S01]  /*0d60*/  I2F.F64.S64 R28, R28 ;  /* 0x0000001c001c7312 */ /* 0x000e620000301c00 */
[----:B------:R-:W-:Y:S01]  /*0d70*/  LEA.HI R0, R0, R19, RZ, 0x1 ;  /* 0x0000001300007211 */ /* 0x000fe200078f08ff */
[----:B-1----:R-:W-:-:S10]  /*0d80*/  DMUL R28, R28, UR4 ;  /* 0x000000041c1c7c28 */ /* 0x002fd40008000000 */
[----:B------:R-:W1:Y:S02]  /*0d90*/  F2F.F32.F64 R29, R28 ;  /* 0x0000001c001d7310 */ /* 0x000e640000301000 */
[----:B-1----:R-:W-:Y:S01]  /*0da0*/  FSEL R29, -R29, R29, !P0 ;  /* 0x0000001d1d1d7208 */ /* 0x002fe20004000100 */
[----:B------:R-:W-:Y:S06]  /*0db0*/  BRA `(.L_x_1) ;  /* 0x0000000000107947 */ /* 0x000fec0003800000 */
.L_x_2:
[----:B------:R-:W-:-:S05]  /*0dc0*/  I2FP.F32.U32 R0, R18 ;  /* 0x0000001200007245 */ /* 0x000fca0000201000 */
[----:B------:R-:W-:Y:S01]  /*0dd0*/  FMUL R29, R0, 0.098174773156642913818 ;  /* 0x3dc90fdb001d7820 */ /* 0x000fe20000400000 */
[----:B------:R-:W-:-:S03]  /*0de0*/  MOV R0, RZ ;  /* 0x000000ff00007202 */ /* 0x000fc60000000f00 */
[----:B------:R-:W-:-:S07]  /*0df0*/  FMUL R29, RZ, R29 ;  /* 0x0000001dff1d7220 */ /* 0x000fce0000400000 */
.L_x_1:
[----:B------:R-:W-:Y:S05]  /*0e00*/  BSYNC.RECONVERGENT B0 ;  /* 0x0000000000007941 */ /* 0x000fea0003800200 */
.L_x_0:
[----:B------:R-:W-:Y:S01]  /*0e10*/  LOP3.LUT R19, R0, 0x1, RZ, 0xc0, !PT ;  /* 0x0000000100137812 */ /* 0x000fe200078ec0ff */
[----:B------:R-:W-:Y:S02]  /*0e20*/  IMAD.MOV.U32 R30, RZ, RZ, 0x37cbac00 ;  /* 0x37cbac00ff1e7424 */ /* 0x000fe400078e00ff */
[----:B------:R-:W-:Y:S01]  /*0e30*/  FMUL R28, R29, R29 ;  /* 0x0000001d1d1c7220 */ /* 0x000fe20000400000 */
[----:B------:R-:W-:Y:S01]  /*0e40*/  HFMA2 R32, -RZ, RZ, 1.541015625, -0.052001953125 ;  /* 0x3e2aaaa8ff207431 */ /* 0x000fe200000001ff */
[----:B------:R-:W-:Y:S01]  /*0e50*/  ISETP.NE.U32.AND P0, PT, R19, 0x1, PT ;  /* 0x000000011300780c */ /* 0x000fe20003f05070 */
[----:B------:R-:W-:Y:S02]  /*0e60*/  IMAD.MOV.U32 R19, RZ, RZ, 0x3c0885e4 ;  /* 0x3c0885e4ff137424 */ /* 0x000fe400078e00ff */
[----:B------:R-:W-:Y:S01]  /*0e70*/  FFMA R30, R28, R30, -0.0013887860113754868507 ;  /* 0xbab607ed1c1e7423 */ /* 0x000fe2000000001e */
[----:B------:R-:W-:Y:S01]  /*0e80*/  VIADD R0, R0, 0x1 ;  /* 0x0000000100007836 */ /* 0x000fe20000000000 */
[----:B------:R-:W-:Y:S01]  /*0e90*/  FSETP.GE.AND P2, PT, |R26|, 105615, PT ;  /* 0x47ce47801a00780b */ /* 0x000fe20003f46200 */
[----:B------:R-:W-:Y:S01]  /*0ea0*/  BSSY.RECONVERGENT B0, `(.L_x_6) ;  /* 0x0000069000007945 */ /* 0x000fe20003800200 */
[----:B------:R-:W-:-:S02]  /*0eb0*/  FSEL R31, R19, 0.041666727513074874878, !P0 ;  /* 0x3d2aaabb131f7808 */ /* 0x000fc40004000000 */
[----:B------:R-:W-:Y:S02]  /*0ec0*/  FSEL R30, R30, -0.00019574658654164522886, P0 ;  /* 0xb94d41531e1e7808 */ /* 0x000fe40000000000 */
[----:B------:R-:W-:Y:S02]  /*0ed0*/  LOP3.LUT P1, RZ, R0, 0x2, RZ, 0xc0, !PT ;  /* 0x0000000200ff7812 */ /* 0x000fe4000782c0ff */
[----:B------:R-:W-:Y:S01]  /*0ee0*/  FSEL R0, R29, 1, !P0 ;  /* 0x3f8000001d007808 */ /* 0x000fe20004000000 */
[----:B------:R-:W-:Y:S01]  /*0ef0*/  FFMA R30, R28, R30, R31 ;  /* 0x0000001e1c1e7223 */ /* 0x000fe2000000001f */
[----:B------:R-:W-:-:S03]  /*0f00*/  FSEL R32, -R32, -0.4999999701976776123, !P0 ;  /* 0xbeffffff20207808 */ /* 0x000fc60004000100 */
[C---:B------:R-:W-:Y:S02]  /*0f10*/  FFMA R29, R28.reuse, R0, RZ ;  /* 0x000000001c1d7223 */ /* 0x040fe400000000ff */
[----:B------:R-:W-:-:S04]  /*0f20*/  FFMA R28, R28, R30, R32 ;  /* 0x0000001e1c1c7223 */ /* 0x000fc80000000020 */
[----:B------:R-:W-:-:S04]  /*0f30*/  FFMA R28, R29, R28, R0 ;  /* 0x0000001c1d1c7223 */ /* 0x000fc80000000000 */
[----:B------:R-:W-:Y:S01]  /*0f40*/  @P1 FADD R28, RZ, -R28 ;  /* 0x8000001cff1c1221 */ /* 0x000fe20000000000 */
[----:B------:R-:W-:Y:S06]  /*0f50*/  @!P2 BRA `(.L_x_7) ;  /* 0x000000040074a947 */ /* 0x000fec0003800000 */
[----:B------:R-:W-:-:S05]  /*0f60*/  I2FP.F32.U32 R0, R18 ;  /* 0x0000001200007245 */ /* 0x000fca0000201000 */
[----:B------:R-:W-:-:S05]  /*0f70*/  FMUL R30, R0, 0.098174773156642913818 ;  /* 0x3dc90fdb001e7820 */ /* 0x000fca0000400000 */
[----:B------:R-:W-:-:S13]  /*0f80*/  FSETP.NEU.AND P0, PT, |R30|, +INF , PT ;  /* 0x7f8000001e00780b */ /* 0x000fda0003f0d200 */
[----:B------:R-:W-:Y:S05]  /*0f90*/  @!P0 BRA `(.L_x_8) ;  /* 0x0000000400588947 */ /* 0x000fea0003800000 */
[----:B------:R-:W-:Y:S01]  /*0fa0*/  IMAD.SHL.U32 R0, R30, 0x100, RZ ;  /* 0x000001001e007824 */ /* 0x000fe200078e00ff */
[----:B------:R-:W1:Y:S01]  /*0fb0*/  LDCU.64 UR8, c[0x4][URZ] ;  /* 0x01000000ff0877ac */ /* 0x000e620008000a00 */
[----:B------:R-:W-:Y:S02]  /*0fc0*/  IMAD.MOV.U32 R20, RZ, RZ, RZ ;  /* 0x000000ffff147224 */ /* 0x000fe400078e00ff */
[----:B------:R-:W-:Y:S01]  /*0fd0*/  IMAD.MOV.U32 R31, RZ, RZ, RZ ;  /* 0x000000ffff1f7224 */ /* 0x000fe200078e00ff */
[----:B------:R-:W-:Y:S01]  /*0fe0*/  LOP3.LUT R29, R0, 0x80000000, RZ, 0xfc, !PT ;  /* 0x80000000001d7812 */ /* 0x000fe200078efcff */
[----:B------:R-:W-:Y:S01]  /*0ff0*/  UMOV UR5, URZ ;  /* 0x000000ff00057c82 */ /* 0x000fe20008000000 */
[----:B------:R-:W-:-:S05]  /*1000*/  UMOV UR4, URZ ;  /* 0x000000ff00047c82 */ /* 0x000fca0008000000 */
.L_x_9:
[----:B-1----:R-:W-:Y:S01]  /*1010*/  MOV R26, UR8 ;  /* 0x00000008001a7c02 */ /* 0x002fe20008000f00 */
[----:B------:R-:W-:-:S05]  /*1020*/  IMAD.U32 R27, RZ, RZ, UR9 ;  /* 0x00000009ff1b7e24 */ /* 0x000fca000f8e00ff */
        /* <DEDUP_REMOVED lines=9> */
[----:B------:R-:W-:-:S02]  /*10c0*/  ISETP.EQ.AND P4, PT, R31, 0x10, PT ;  /* 0x000000101f00780c */ /* 0x000fc40003f82270 */
[C---:B------:R-:W-:Y:S02]  /*10d0*/  ISETP.EQ.AND P5, PT, R31.reuse, 0x14, PT ;  /* 0x000000141f00780c */ /* 0x040fe40003fa2270 */
[----:B------:R-:W-:Y:S01]  /*10e0*/  IADD3 R31, PT, PT, R31, 0x4, RZ ;  /* 0x000000041f1f7810 */ /* 0x000fe20007ffe0ff */
[----:B--2---:R-:W-:-:S03]  /*10f0*/  IMAD.WIDE.U32 R26, R26, R29, RZ ;  /* 0x0000001d1a1a7225 */ /* 0x004fc600078e00ff */
[----:B------:R-:W-:-:S04]  /*1100*/  IADD3 R0, P6, PT, R26, R20, RZ ;  /* 0x000000141a007210 */ /* 0x000fc80007fde0ff */
[----:B------:R-:W-:Y:S01]  /*1110*/  IADD3.X R20, PT, PT, R27, UR5, RZ, P6, !PT ;  /* 0x000000051b147c10 */ /* 0x000fe2000b7fe4ff */
[--C-:B------:R-:W-:Y:S01]  /*1120*/  @P0 IMAD.MOV.U32 R3, RZ, RZ, R0.reuse ;  /* 0x000000ffff030224 */ /* 0x100fe200078e0000 */
[----:B------:R-:W-:Y:S01]  /*1130*/  @P2 MOV R24, R0 ;  /* 0x0000000000182202 */ /* 0x000fe20000000f00 */
[--C-:B------:R-:W-:Y:S02]  /*1140*/  @P1 IMAD.MOV.U32 R25, RZ, RZ, R0.reuse ;  /* 0x000000ffff191224 */ /* 0x100fe400078e0000 */
[--C-:B------:R-:W-:Y:S02]  /*1150*/  @P3 IMAD.MOV.U32 R23, RZ, RZ, R0.reuse ;  /* 0x000000ffff173224 */ /* 0x100fe400078e0000 */
[--C-:B------:R-:W-:Y:S02]  /*1160*/  @P4 IMAD.MOV.U32 R22, RZ, RZ, R0.reuse ;  /* 0x000000ffff164224 */ /* 0x100fe400078e0000 */
[----:B------:R-:W-:Y:S01]  /*1170*/  @P5 IMAD.MOV.U32 R21, RZ, RZ, R0 ;  /* 0x000000ffff155224 */ /* 0x000fe200078e0000 */
[----:B------:R-:W-:Y:S06]  /*1180*/  BRA.U UP0, `(.L_x_9) ;  /* 0xfffffffd00a07547 */ /* 0x000fec000b83ffff */
[----:B------:R-:W-:Y:S01]  /*1190*/  SHF.R.U32.HI R27, RZ, 0x17, R30 ;  /* 0x00000017ff1b7819 */ /* 0x000fe2000001161e */
[----:B------:R-:W-:Y:S03]  /*11a0*/  BSSY.RECONVERGENT B1, `(.L_x_10) ;  /* 0x0000026000017945 */ /* 0x000fe60003800200 */
[C---:B------:R-:W-:Y:S01]  /*11b0*/  LOP3.LUT P6, R30, R27.reuse, 0x1f, RZ, 0xc0, !PT ;  /* 0x0000001f1b1e7812 */ /* 0x040fe200078cc0ff */
[----:B------:R-:W-:-:S05]  /*11c0*/  VIADD R0, R27, 0xffffff80 ;  /* 0xffffff801b007836 */ /* 0x000fca0000000000 */
[----:B------:R-:W-:-:S05]  /*11d0*/  SHF.R.U32.HI R0, RZ, 0x5, R0 ;  /* 0x00000005ff007819 */ /* 0x000fca0000011600 */
[----:B------:R-:W-:-:S05]  /*11e0*/  IMAD.U32 R29, R0, -0x4, RZ ;  /* 0xfffffffc001d7824 */ /* 0x000fca00078e00ff */
[C---:B------:R-:W-:Y:S02]  /*11f0*/  ISETP.EQ.AND P3, PT, R29.reuse, -0x18, PT ;  /* 0xffffffe81d00780c */ /* 0x040fe40003f62270 */
[C---:B------:R-:W-:Y:S02]  /*1200*/  ISETP.EQ.AND P4, PT, R29.reuse, -0x14, PT ;  /* 0xffffffec1d00780c */ /* 0x040fe40003f82270 */
[C---:B------:R-:W-:Y:S02]  /*1210*/  ISETP.EQ.AND P2, PT, R29.reuse, -0x10, PT ;  /* 0xfffffff01d00780c */ /* 0x040fe40003f42270 */
[C---:B------:R-:W-:Y:S02]  /*1220*/  ISETP.EQ.AND P1, PT, R29.reuse, -0xc, PT ;  /* 0xfffffff41d00780c */ /* 0x040fe40003f22270 */
[C---:B------:R-:W-:Y:S02]  /*1230*/  ISETP.EQ.AND P0, PT, R29.reuse, -0x8, PT ;  /* 0xfffffff81d00780c */ /* 0x040fe40003f02270 */
[----:B------:R-:W-:-:S03]  /*1240*/  ISETP.EQ.AND P5, PT, R29, RZ, PT ;  /* 0x000000ff1d00720c */ /* 0x000fc60003fa2270 */
[----:B------:R-:W-:Y:S01]  /*1250*/  @P3 IMAD.MOV.U32 R0, RZ, RZ, R3 ;  /* 0x000000ffff003224 */ /* 0x000fe200078e0003 */
[C---:B------:R-:W-:Y:S01]  /*1260*/  ISETP.EQ.AND P3, PT, R29.reuse, -0x4, PT ;  /* 0xfffffffc1d00780c */ /* 0x040fe20003f62270 */
[--C-:B------:R-:W-:Y:S01]  /*1270*/  @P4 IMAD.MOV.U32 R0, RZ, RZ, R25.reuse ;  /* 0x000000ffff004224 */ /* 0x100fe200078e0019 */
[----:B------:R-:W-:Y:S01]  /*1280*/  @P4 MOV R26, R3 ;  /* 0x00000003001a4202 */ /* 0x000fe20000000f00 */
[----:B------:R-:W-:Y:S01]  /*1290*/  @P2 IMAD.MOV.U32 R26, RZ, RZ, R25 ;  /* 0x000000ffff1a2224 */ /* 0x000fe200078e0019 */
[----:B------:R-:W-:Y:S01]  /*12a0*/  ISETP.EQ.AND P4, PT, R29, 0x4, PT ;  /* 0x000000041d00780c */ /* 0x000fe20003f82270 */
[----:B------:R-:W-:Y:S01]  /*12b0*/  @P2 IMAD.MOV.U32 R0, RZ, RZ, R24 ;  /* 0x000000ffff002224 */ /* 0x000fe200078e0018 */
[----:B------:R-:W-:Y:S01]  /*12c0*/  @P1 MOV R26, R24 ;  /* 0x00000018001a1202 */ /* 0x000fe20000000f00 */
[--C-:B------:R-:W-:Y:S02]  /*12d0*/  @P1 IMAD.MOV.U32 R0, RZ, RZ, R23.reuse ;  /* 0x000000ffff001224 */ /* 0x100fe400078e0017 */
[----:B------:R-:W-:-:S02]  /*12e0*/  @P0 IMAD.MOV.U32 R26, RZ, RZ, R23 ;  /* 0x000000ffff1a0224 */ /* 0x000fc400078e0017 */
[----:B------:R-:W-:Y:S02]  /*12f0*/  @P0 IMAD.MOV.U32 R0, RZ, RZ, R22 ;  /* 0x000000ffff000224 */ /* 0x000fe400078e0016 */
[----:B------:R-:W-:Y:S01]  /*1300*/  @P3 MOV R26, R22 ;  /* 0x00000016001a3202 */ /* 0x000fe20000000f00 */
[--C-:B------:R-:W-:Y:S02]  /*1310*/  @P3 IMAD.MOV.U32 R0, RZ, RZ, R21.reuse ;  /* 0x000000ffff003224 */ /* 0x100fe400078e0015 */
[----:B------:R-:W-:Y:S01]  /*1320*/  @P5 IMAD.MOV.U32 R26, RZ, RZ, R21 ;  /* 0x000000ffff1a5224 */ /* 0x000fe200078e0015 */
[----:B------:R-:W-:Y:S01]  /*1330*/  @P4 MOV R26, R20 ;  /* 0x00000014001a4202 */ /* 0x000fe20000000f00 */
[----:B------:R-:W-:Y:S01]  /*1340*/  @P5 IMAD.MOV.U32 R0, RZ, RZ, R20 ;  /* 0x000000ffff005224 */ /* 0x000fe200078e0014 */
[----:B------:R-:W-:Y:S06]  /*1350*/  @!P6 BRA `(.L_x_11) ;  /* 0x000000000028e947 */ /* 0x000fec0003800000 */
[----:B------:R-:W-:Y:S01]  /*1360*/  @P2 IMAD.MOV.U32 R27, RZ, RZ, R3 ;  /* 0x000000ffff1b2224 */ /* 0x000fe200078e0003 */
[----:B------:R-:W-:Y:S01]  /*1370*/  SHF.L.W.U32.HI R0, R26, R30, R0 ;  /* 0x0000001e1a007219 */ /* 0x000fe20000010e00 */
[----:B------:R-:W-:Y:S02]  /*1380*/  @P1 IMAD.MOV.U32 R27, RZ, RZ, R25 ;  /* 0x000000ffff1b1224 */ /* 0x000fe400078e0019 */
[----:B------:R-:W-:Y:S01]  /*1390*/  @P0 IMAD.MOV.U32 R27, RZ, RZ, R24 ;  /* 0x000000ffff1b0224 */ /* 0x000fe200078e0018 */
[----:B------:R-:W-:Y:S02]  /*13a0*/  ISETP.EQ.AND P0, PT, R29, 0x8, PT ;  /* 0x000000081d00780c */ /* 0x000fe40003f02270 */
[----:B------:R-:W-:Y:S01]  /*13b0*/  @P3 MOV R27, R23 ;  /* 0x00000017001b3202 */ /* 0x000fe20000000f00 */
[----:B------:R-:W-:Y:S02]  /*13c0*/  @P5 IMAD.MOV.U32 R27, RZ, RZ, R22 ;  /* 0x000000ffff1b5224 */ /* 0x000fe400078e0016 */
[----:B------:R-:W-:-:S08]  /*13d0*/  @P4 IMAD.MOV.U32 R27, RZ, RZ, R21 ;  /* 0x000000ffff1b4224 */ /* 0x000fd000078e0015 */
[----:B------:R-:W-:-:S05]  /*13e0*/  @P0 IMAD.MOV.U32 R27, RZ, RZ, R20 ;  /* 0x000000ffff1b0224 */ /* 0x000fca00078e0014 */
[----:B------:R-:W-:-:S07]  /*13f0*/  SHF.L.W.U32.HI R26, R27, R30, R26 ;  /* 0x0000001e1b1a7219 */ /* 0x000fce0000010e1a */
.L_x_11:
[----:B------:R-:W-:Y:S05]  /*1400*/  BSYNC.RECONVERGENT B1 ;  /* 0x0000000000017941 */ /* 0x000fea0003800200 */
.L_x_10:
[C---:B------:R-:W-:Y:S01]  /*1410*/  SHF.L.W.U32.HI R20, R26.reuse, 0x2, R0 ;  /* 0x000000021a147819 */ /* 0x040fe20000010e00 */
[----:B------:R-:W-:Y:S01]  /*1420*/  UMOV UR4, 0x54442d19 ;  /* 0x54442d1900047882 */ /* 0x000fe20000000000 */
[----:B------:R-:W-:Y:S01]  /*1430*/  SHF.L.U32 R26, R26, 0x2, RZ ;  /* 0x000000021a1a7819 */ /* 0x000fe200000006ff */
[----:B------:R-:W-:Y:S01]  /*1440*/  UMOV UR5, 0x3bf921fb ;  /* 0x3bf921fb00057882 */ /* 0x000fe20000000000 */
[----:B------:R-:W-:Y:S02]  /*1450*/  SHF.R.S32.HI R27, RZ, 0x1f, R20 ;  /* 0x0000001fff1b7819 */ /* 0x000fe40000011414 */
[----:B------:R-:W-:Y:S02]  /*1460*/  SHF.R.U32.HI R0, RZ, 0x1e, R0 ;  /* 0x0000001eff007819 */ /* 0x000fe40000011600 */
[C---:B------:R-:W-:Y:S02]  /*1470*/  LOP3.LUT R26, R27.reuse, R26, RZ, 0x3c, !PT ;  /* 0x0000001a1b1a7212 */ /* 0x040fe400078e3cff */
[----:B------:R-:W-:-:S02]  /*1480*/  LOP3.LUT R27, R27, R20, RZ, 0x3c, !PT ;  /* 0x000000141b1b7212 */ /* 0x000fc400078e3cff */
[----:B------:R-:W-:-:S04]  /*1490*/  ISETP.GE.AND P0, PT, R20, RZ, PT ;  /* 0x000000ff1400720c */ /* 0x000fc80003f06270 */
[----:B------:R-:W1:Y:S02]  /*14a0*/  I2F.F64.S64 R26, R26 ;  /* 0x0000001a001a7312 */ /* 0x000e640000301c00 */
[----:B-1----:R-:W-:-:S10]  /*14b0*/  DMUL R26, R26, UR4 ;  /* 0x000000041a1a7c28 */ /* 0x002fd40008000000 */
[----:B------:R1:W2:Y:S02]  /*14c0*/  F2F.F32.F64 R26, R26 ;  /* 0x0000001a001a7310 */ /* 0x0002a40000301000 */
[----:B-1----:R-:W-:Y:S02]  /*14d0*/  LEA.HI R27, R20, R0, RZ, 0x1 ;  /* 0x00000000141b7211 */ /* 0x002fe400078f08ff */
[----:B--2---:R-:W-:Y:S01]  /*14e0*/  FSEL R20, -R26, R26, !P0 ;  /* 0x0000001a1a147208 */ /* 0x004fe20004000100 */
[----:B------:R-:W-:Y:S06]  /*14f0*/  BRA `(.L_x_7) ;  /* 0x00000000000c7947 */ /* 0x000fec0003800000 */
.L_x_8:
[----:B------:R-:W-:Y:S01]  /*1500*/  FMUL R0, R0, 0.098174773156642913818 ;  /* 0x3dc90fdb00007820 */ /* 0x000fe20000400000 */
[----:B------:R-:W-:-:S03]  /*1510*/  IMAD.MOV.U32 R27, RZ, RZ, RZ ;  /* 0x000000ffff1b7224 */ /* 0x000fc600078e00ff */
[----:B------:R-:W-:-:S07]  /*1520*/  FMUL R20, RZ, R0 ;  /* 0x00000000ff147220 */ /* 0x000fce0000400000 */
.L_x_7:
[----:B------:R-:W-:Y:S05]  /*1530*/  BSYNC.RECONVERGENT B0 ;  /* 0x0000000000007941 */ /* 0x000fea0003800200 */
.L_x_6:
[----:B------:R-:W-:Y:S02]  /*1540*/  IMAD.MOV.U32 R0, RZ, RZ, 0x37cbac00 ;  /* 0x37cbac00ff007424 */ /* 0x000fe400078e00ff */
[----:B------:R-:W-:Y:S01]  /*1550*/  FMUL R29, R20, R20 ;  /* 0x00000014141d7220 */ /* 0x000fe20000400000 */
[C---:B------:R-:W-:Y:S01]  /*1560*/  LOP3.LUT R26, R27.reuse, 0x1, RZ, 0xc0, !PT ;  /* 0x000000011b1a7812 */ /* 0x040fe200078ec0ff */
[----:B------:R-:W-:Y:S01]  /*1570*/  IMAD.MOV.U32 R30, RZ, RZ, 0x3d2aaabb ;  /* 0x3d2aaabbff1e7424 */ /* 0x000fe200078e00ff */
[----:B------:R-:W-:Y:S01]  /*1580*/  LOP3.LUT P1, RZ, R27, 0x2, RZ, 0xc0, !PT ;  /* 0x000000021bff7812 */ /* 0x000fe2000782c0ff */
[----:B------:R-:W-:Y:S01]  /*1590*/  FFMA R0, R29, R0, -0.0013887860113754868507 ;  /* 0xbab607ed1d007423 */ /* 0x000fe20000000000 */
[----:B------:R-:W-:Y:S01]  /*15a0*/  ISETP.NE.U32.AND P0, PT, R26, 0x1, PT ;  /* 0x000000011a00780c */ /* 0x000fe20003f05070 */
[----:B------:R-:W-:Y:S01]  /*15b0*/  IMAD.MOV.U32 R32, RZ, RZ, 0x3effffff ;  /* 0x3effffffff207424 */ /* 0x000fe200078e00ff */
[----:B------:R-:W-:Y:S01]  /*15c0*/  SHF.L.U32 R26, R18, 0x1, RZ ;  /* 0x00000001121a7819 */ /* 0x000fe200000006ff */
[----:B------:R-:W-:Y:S01]  /*15d0*/  BSSY.RECONVERGENT B0, `(.L_x_12) ;  /* 0x000007a000007945 */ /* 0x000fe20003800200 */
[----:B------:R-:W-:-:S02]  /*15e0*/  FSEL R0, R0, -0.00019574658654164522886, !P0 ;  /* 0xb94d415300007808 */ /* 0x000fc40004000000 */
[----:B------:R-:W-:Y:S02]  /*15f0*/  FSEL R30, R30, 0.0083327032625675201416, !P0 ;  /* 0x3c0885e41e1e7808 */ /* 0x000fe40004000000 */
[----:B------:R-:W-:Y:S02]  /*1600*/  I2FP.F32.U32 R31, R26 ;  /* 0x0000001a001f7245 */ /* 0x000fe40000201000 */
[----:B------:R-:W-:Y:S01]  /*1610*/  FSEL R27, -R32, -0.16666662693023681641, !P0 ;  /* 0xbe2aaaa8201b7808 */ /* 0x000fe20004000100 */
[----:B------:R-:W-:Y:S01]  /*1620*/  FFMA R30, R29, R0, R30 ;  /* 0x000000001d1e7223 */ /* 0x000fe2000000001e */
[----:B------:R-:W-:Y:S01]  /*1630*/  FSEL R0, R20, 1, P0 ;  /* 0x3f80000014007808 */ /* 0x000fe20000000000 */
[----:B------:R-:W-:Y:S02]  /*1640*/  FMUL R20, R31, 0.098174773156642913818 ;  /* 0x3dc90fdb1f147820 */ /* 0x000fe40000400000 */
[C---:B------:R-:W-:Y:S02]  /*1650*/  FFMA R27, R29.reuse, R30, R27 ;  /* 0x0000001e1d1b7223 */ /* 0x040fe4000000001b */
[----:B------:R-:W-:Y:S01]  /*1660*/  FFMA R29, R29, R0, RZ ;  /* 0x000000001d1d7223 */ /* 0x000fe200000000ff */
[C---:B------:R-:W-:Y:S01]  /*1670*/  FMUL R30, R20.reuse, 0.63661974668502807617 ;  /* 0x3f22f983141e7820 */ /* 0x040fe20000400000 */
[----:B------:R-:W-:-:S02]  /*1680*/  FSETP.GE.AND P2, PT, |R20|, 105615, PT ;  /* 0x47ce47801400780b */ /* 0x000fc40003f46200 */
[----:B------:R-:W-:Y:S02]  /*1690*/  FFMA R27, R29, R27, R0 ;  /* 0x0000001b1d1b7223 */ /* 0x000fe40000000000 */
[----:B------:R-:W1:Y:S02]  /*16a0*/  F2I.NTZ R0, R30 ;  /* 0x0000001e00007305 */ /* 0x000e640000203100 */
[----:B------:R-:W-:-:S04]  /*16b0*/  @P1 FADD R27, RZ, -R27 ;  /* 0x8000001bff1b1221 */ /* 0x000fc80000000000 */
[-C--:B------:R-:W-:Y:S01]  /*16c0*/  FMUL R29, R17, R27.reuse ;  /* 0x0000001b111d7220 */ /* 0x080fe20000400000 */
[----:B------:R-:W-:-:S03]  /*16d0*/  FMUL R27, R16, R27 ;  /* 0x0000001b101b7220 */ /* 0x000fc60000400000 */
[-C--:B0-----:R-:W-:Y:S01]  /*16e0*/  FFMA R16, R16, R28.reuse, R29 ;  /* 0x0000001c10107223 */ /* 0x081fe2000000001d */
[----:B------:R-:W-:Y:S01]  /*16f0*/  FFMA R17, R17, R28, -R27 ;  /* 0x0000001c11117223 */ /* 0x000fe2000000081b */
[----:B-1----:R-:W-:-:S04]  /*1700*/  I2FP.F32.S32 R28, R0 ;  /* 0x00000000001c7245 */ /* 0x002fc80000201400 */
[----:B------:R0:W-:Y:S01]  /*1710*/  STS.64 [R2+0x8], R16 ;  /* 0x0000081002007388 */ /* 0x0001e20000000a00 */
[----:B------:R-:W-:Y:S02]  /*1720*/  IMAD.MOV.U32 R27, RZ, RZ, R0 ;  /* 0x000000ffff1b7224 */ /* 0x000fe400078e0000 */
[----:B0-----:R-:W-:-:S04]  /*1730*/  FFMA R16, R28, -1.5707962512969970703, R20 ;  /* 0xbfc90fda1c107823 */ /* 0x001fc80000000014 */
[----:B------:R-:W-:-:S04]  /*1740*/  FFMA R16, R28, -7.5497894158615963534e-08, R16 ;  /* 0xb3a221681c107823 */ /* 0x000fc80000000010 */
        /* <DEDUP_REMOVED lines=8> */
[----:B------:R-:W0:Y:S01]  /*17d0*/  LDCU.64 UR8, c[0x4][URZ] ;  /* 0x01000000ff0877ac */ /* 0x000e220008000a00 */
[----:B------:R-:W-:Y:S01]  /*17e0*/  IMAD.MOV.U32 R30, RZ, RZ, RZ ;  /* 0x000000ffff1e7224 */ /* 0x000fe200078e00ff */
[----:B------:R-:W-:Y:S01]  /*17f0*/  LOP3.LUT R29, R16, 0x80000000, RZ, 0xfc, !PT ;  /* 0x80000000101d7812 */ /* 0x000fe200078efcff */
[----:B------:R-:W-:Y:S01]  /*1800*/  UMOV UR5, URZ ;  /* 0x000000ff00057c82 */ /* 0x000fe20008000000 */
[----:B------:R-:W-:-:S05]  /*1810*/  UMOV UR4, URZ ;  /* 0x000000ff00047c82 */ /* 0x000fca0008000000 */
.L_x_15:
[----:B0-----:R-:W-:Y:S01]  /*1820*/  IMAD.U32 R16, RZ, RZ, UR8 ;  /* 0x00000008ff107e24 */ /* 0x001fe2000f8e00ff */
        /* <DEDUP_REMOVED lines=23> */
[----:B------:R-:W-:Y:S01]  /*19a0*/  SHF.R.U32.HI R16, RZ, 0x17, R20 ;  /* 0x00000017ff107819 */ /* 0x000fe20000011614 */
[----:B------:R-:W-:Y:S03]  /*19b0*/  BSSY.RECONVERGENT B1, `(.L_x_16) ;  /* 0x0000028000017945 */ /* 0x000fe60003800200 */
        /* <DEDUP_REMOVED lines=14> */
[--C-:B------:R-:W-:Y:S01]  /*1aa0*/  @P0 IMAD.MOV.U32 R17, RZ, RZ, R24.reuse ;  /* 0x000000ffff110224 */ /* 0x100fe200078e0018 */
[----:B------:R-:W-:Y:S01]  /*1ab0*/  ISETP.EQ.AND P4, PT, R31, RZ, PT ;  /* 0x000000ff1f00720c */ /* 0x000fe20003f82270 */
[----:B------:R-:W-:Y:S01]  /*1ac0*/  @P0 IMAD.MOV.U32 R30, RZ, RZ, R25 ;  /* 0x000000ffff1e0224 */ /* 0x000fe200078e0019 */
[----:B------:R-:W-:Y:S01]  /*1ad0*/  @P1 MOV R17, R23 ;  /* 0x0000001700111202 */ /* 0x000fe20000000f00 */
[----:B------:R-:W-:Y:S02]  /*1ae0*/  @P1 IMAD.MOV.U32 R30, RZ, RZ, R24 ;  /* 0x000000ffff1e1224 */ /* 0x000fe400078e0018 */
[----:B------:R-:W-:-:S02]  /*1af0*/  @P2 IMAD.MOV.U32 R17, RZ, RZ, R22 ;  /* 0x000000ffff112224 */ /* 0x000fc400078e0016 */
[----:B------:R-:W-:Y:S02]  /*1b00*/  @P2 IMAD.MOV.U32 R30, RZ, RZ, R23 ;  /* 0x000000ffff1e2224 */ /* 0x000fe400078e0017 */
[----:B------:R-:W-:Y:S01]  /*1b10*/  @P3 MOV R17, R21 ;  /* 0x0000001500113202 */ /* 0x000fe20000000f00 */
[----:B------:R-:W-:-:S03]  /*1b20*/  @P3 IMAD.MOV.U32 R30, RZ, RZ, R22 ;  /* 0x000000ffff1e3224 */ /* 0x000fc600078e0016 */
[--C-:B------:R-:W-:Y:S02]  /*1b30*/  @P4 IMAD.MOV.U32 R17, RZ, RZ, R0.reuse ;  /* 0x000000ffff114224 */ /* 0x100fe400078e0000 */
[----:B------:R-:W-:Y:S02]  /*1b40*/  @P4 IMAD.MOV.U32 R30, RZ, RZ, R21 ;  /* 0x000000ffff1e4224 */ /* 0x000fe400078e0015 */
[----:B------:R-:W-:Y:S01]  /*1b50*/  @P5 IMAD.MOV.U32 R30, RZ, RZ, R0 ;  /* 0x000000ffff1e5224 */ /* 0x000fe200078e0000 */
[----:B------:R-:W-:-:S03]  /*1b60*/  MOV R29, R17 ;  /* 0x00000011001d7202 */ /* 0x000fc60000000f00 */
[----:B------:R-:W-:Y:S01]  /*1b70*/  IMAD.MOV.U32 R17, RZ, RZ, R30 ;  /* 0x000000ffff117224 */ /* 0x000fe200078e001e */
[----:B------:R-:W-:Y:S06]  /*1b80*/  @!P6 BRA `(.L_x_17) ;  /* 0x000000000028e947 */ /* 0x000fec0003800000 */
[----:B------:R-:W-:Y:S01]  /*1b90*/  @P0 IMAD.MOV.U32 R30, RZ, RZ, R3 ;  /* 0x000000ffff1e0224 */ /* 0x000fe200078e0003 */
[----:B------:R-:W-:Y:S01]  /*1ba0*/  ISETP.EQ.AND P0, PT, R31, 0x8, PT ;  /* 0x000000081f00780c */ /* 0x000fe20003f02270 */
[----:B------:R-:W-:Y:S01]  /*1bb0*/  @P1 IMAD.MOV.U32 R30, RZ, RZ, R25 ;  /* 0x000000ffff1e1224 */ /* 0x000fe200078e0019 */
[----:B------:R-:W-:Y:S01]  /*1bc0*/  @P2 MOV R30, R24 ;  /* 0x00000018001e2202 */ /* 0x000fe20000000f00 */
[----:B------:R-:W-:Y:S01]  /*1bd0*/  @P3 IMAD.MOV.U32 R30, RZ, RZ, R23 ;  /* 0x000000ffff1e3224 */ /* 0x000fe200078e0017 */
[----:B------:R-:W-:Y:S01]  /*1be0*/  SHF.L.W.U32.HI R29, R17, R16, R29 ;  /* 0x00000010111d7219 */ /* 0x000fe20000010e1d */
[----:B------:R-:W-:Y:S02]  /*1bf0*/  @P4 IMAD.MOV.U32 R30, RZ, RZ, R22 ;  /* 0x000000ffff1e4224 */ /* 0x000fe400078e0016 */
[----:B------:R-:W-:-:S06]  /*1c00*/  @P5 IMAD.MOV.U32 R30, RZ, RZ, R21 ;  /* 0x000000ffff1e5224 */ /* 0x000fcc00078e0015 */
[----:B------:R-:W-:-:S04]  /*1c10*/  @P0 MOV R30, R0 ;  /* 0x00000000001e0202 */ /* 0x000fc80000000f00 */
[----:B------:R-:W-:-:S07]  /*1c20*/  SHF.L.W.U32.HI R17, R30, R16, R17 ;  /* 0x000000101e117219 */ /* 0x000fce0000010e11 */
.L_x_17:
[----:B------:R-:W-:Y:S05]  /*1c30*/  BSYNC.RECONVERGENT B1 ;  /* 0x0000000000017941 */ /* 0x000fea0003800200 */
.L_x_16:
        /* <DEDUP_REMOVED lines=9> */
[----:B------:R-:W0:Y:S01]  /*1cd0*/  I2F.F64.S64 R16, R16 ;  /* 0x0000001000107312 */ /* 0x000e220000301c00 */
[----:B------:R-:W-:Y:S01]  /*1ce0*/  LEA.HI R0, R0, R29, RZ, 0x1 ;  /* 0x0000001d00007211 */ /* 0x000fe200078f08ff */
[----:B0-----:R-:W-:-:S10]  /*1cf0*/  DMUL R16, R16, UR4 ;  /* 0x0000000410107c28 */ /* 0x001fd40008000000 */
[----:B------:R-:W0:Y:S02]  /*1d00*/  F2F.F32.F64 R17, R16 ;  /* 0x0000001000117310 */ /* 0x000e240000301000 */
[----:B0-----:R-:W-:Y:S01]  /*1d10*/  FSEL R17, -R17, R17, !P0 ;  /* 0x0000001111117208 */ /* 0x001fe20004000100 */
[----:B------:R-:W-:Y:S06]  /*1d20*/  BRA `(.L_x_13) ;  /* 0x0000000000107947 */ /* 0x000fec0003800000 */
.L_x_14:
[----:B------:R-:W-:-:S05]  /*1d30*/  I2FP.F32.U32 R0, R26 ;  /* 0x0000001a00007245 */ /* 0x000fca0000201000 */
[----:B------:R-:W-:Y:S01]  /*1d40*/  FMUL R17, R0, 0.098174773156642913818 ;  /* 0x3dc90fdb00117820 */ /* 0x000fe20000400000 */
[----:B------:R-:W-:-:S03]  /*1d50*/  IMAD.MOV.U32 R0, RZ, RZ, RZ ;  /* 0x000000ffff007224 */ /* 0x000fc600078e00ff */
[----:B------:R-:W-:-:S07]  /*1d60*/  FMUL R17, RZ, R17 ;  /* 0x00000011ff117220 */ /* 0x000fce0000400000 */
.L_x_13:
[----:B------:R-:W-:Y:S05]  /*1d70*/  BSYNC.RECONVERGENT B0 ;  /* 0x0000000000007941 */ /* 0x000fea0003800200 */
.L_x_12:
[----:B------:R-:W-:Y:S02]  /*1d80*/  IMAD.MOV.U32 R29, RZ, RZ, 0x37cbac00 ;  /* 0x37cbac00ff1d7424 */ /* 0x000fe400078e00ff */
[----:B------:R-:W-:Y:S01]  /*1d90*/  FMUL R16, R17, R17 ;  /* 0x0000001111107220 */ /* 0x000fe20000400000 */
[C---:B------:R-:W-:Y:S01]  /*1da0*/  LOP3.LUT R30, R0.reuse, 0x1, RZ, 0xc0, !PT ;  /* 0x00000001001e7812 */ /* 0x040fe200078ec0ff */
[----:B------:R-:W-:Y:S01]  /*1db0*/  IMAD.MOV.U32 R31, RZ, RZ, 0x3e2aaaa8 ;  /* 0x3e2aaaa8ff1f7424 */ /* 0x000fe200078e00ff */
[----:B------:R-:W-:Y:S01]  /*1dc0*/  IADD3 R0, PT, PT, R0, 0x1, RZ ;  /* 0x0000000100007810 */ /* 0x000fe20007ffe0ff */
[----:B------:R-:W-:Y:S01]  /*1dd0*/  FFMA R29, R16, R29, -0.0013887860113754868507 ;  /* 0xbab607ed101d7423 */ /* 0x000fe2000000001d */
[----:B------:R-:W-:Y:S01]  /*1de0*/  ISETP.NE.U32.AND P0, PT, R30, 0x1, PT ;  /* 0x000000011e00780c */ /* 0x000fe20003f05070 */
[----:B------:R-:W-:Y:S01]  /*1df0*/  BSSY.RECONVERGENT B0, `(.L_x_18) ;  /* 0x000006b000007945 */ /* 0x000fe20003800200 */
[----:B------:R-:W-:Y:S02]  /*1e00*/  LOP3.LUT P1, RZ, R0, 0x2, RZ, 0xc0, !PT ;  /* 0x0000000200ff7812 */ /* 0x000fe4000782c0ff */
[----:B------:R-:W-:-:S02]  /*1e10*/  FSEL R29, R29, -0.00019574658654164522886, P0 ;  /* 0xb94d41531d1d7808 */ /* 0x000fc40000000000 */
[----:B------:R-:W-:Y:S02]  /*1e20*/  FSEL R30, R19, 0.041666727513074874878, !P0 ;  /* 0x3d2aaabb131e7808 */ /* 0x000fe40004000000 */
[----:B------:R-:W-:Y:S02]  /*1e30*/  FSETP.GE.AND P2, PT, |R20|, 105615, PT ;  /* 0x47ce47801400780b */ /* 0x000fe40003f46200 */
        /* <DEDUP_REMOVED lines=13> */
[----:B------:R-:W-:Y:S01]  /*1f10*/  MOV R27, RZ ;  /* 0x000000ff001b7202 */ /* 0x000fe20000000f00 */
[----:B------:R-:W-:Y:S01]  /*1f20*/  IMAD.MOV.U32 R0, RZ, RZ, RZ ;  /* 0x000000ffff007224 */ /* 0x000fe200078e00ff */
[----:B------:R-:W0:Y:S02]  /*1f30*/  LDCU.64 UR8, c[0x4][URZ] ;  /* 0x01000000ff0877ac */ /* 0x000e240008000a00 */
[----:B------:R-:W-:Y:S01]  /*1f40*/  LOP3.LUT R20, R16, 0x80000000, RZ, 0xfc, !PT ;  /* 0x8000000010147812 */ /* 0x000fe200078efcff */
[----:B------:R-:W-:Y:S01]  /*1f50*/  UMOV UR5, URZ ;  /* 0x000000ff00057c82 */ /* 0x000fe20008000000 */
[----:B------:R-:W-:-:S05]  /*1f60*/  UMOV UR4, URZ ;  /* 0x000000ff00047c82 */ /* 0x000fca0008000000 */
.L_x_21:
[----:B0-----:R-:W-:Y:S02]  /*1f70*/  IMAD.U32 R16, RZ, RZ, UR8 ;  /* 0x00000008ff107e24 */ /* 0x001fe4000f8e00ff */
        /* <DEDUP_REMOVED lines=11> */
[C---:B------:R-:W-:Y:S01]  /*2030*/  ISETP.EQ.AND P5, PT, R27.reuse, 0x14, PT ;  /* 0x000000141b00780c */ /* 0x040fe20003fa2270 */
[----:B------:R-:W-:Y:S02]  /*2040*/  VIADD R27, R27, 0x4 ;  /* 0x000000041b1b7836 */ /* 0x000fe40000000000 */
[----:B--2---:R-:W-:-:S03]  /*2050*/  IMAD.WIDE.U32 R16, R16, R20, RZ ;  /* 0x0000001410107225 */ /* 0x004fc600078e00ff */
[----:B------:R-:W-:-:S04]  /*2060*/  IADD3 R16, P6, PT, R16, R0, RZ ;  /* 0x0000000010107210 */ /* 0x000fc80007fde0ff */
[----:B------:R-:W-:Y:S01]  /*2070*/  IADD3.X R0, PT, PT, R17, UR5, RZ, P6, !PT ;  /* 0x0000000511007c10 */ /* 0x000fe2000b7fe4ff */
[--C-:B------:R-:W-:Y:S01]  /*2080*/  @P0 IMAD.MOV.U32 R3, RZ, RZ, R16.reuse ;  /* 0x000000ffff030224 */ /* 0x100fe200078e0010 */
[-C--:B------:R-:W-:Y:S01]  /*2090*/  @P1 MOV R25, R16.reuse ;  /* 0x0000001000191202 */ /* 0x080fe20000000f00 */
[--C-:B------:R-:W-:Y:S01]  /*20a0*/  @P2 IMAD.MOV.U32 R24, RZ, RZ, R16.reuse ;  /* 0x000000ffff182224 */ /* 0x100fe200078e0010 */
[----:B------:R-:W-:Y:S01]  /*20b0*/  @P5 MOV R21, R16 ;  /* 0x0000001000155202 */ /* 0x000fe20000000f00 */
        /* <DEDUP_REMOVED lines=15> */
[----:B------:R-:W-:Y:S02]  /*21b0*/  @P3 MOV R16, R3 ;  /* 0x0000000300103202 */ /* 0x000fe40000000f00 */
[C---:B------:R-:W-:Y:S01]  /*21c0*/  ISETP.EQ.AND P3, PT, R26.reuse, -0x4, PT ;  /* 0xfffffffc1a00780c */ /* 0x040fe20003f62270 */
[----:B------:R-:W-:Y:S02]  /*21d0*/  @P4 IMAD.MOV.U32 R17, RZ, RZ, R3 ;  /* 0x000000ffff114224 */ /* 0x000fe400078e0003 */
[--C-:B------:R-:W-:Y:S01]  /*21e0*/  @P4 IMAD.MOV.U32 R16, RZ, RZ, R25.reuse ;  /* 0x000000ffff104224 */ /* 0x100fe200078e0019 */
[----:B------:R-:W-:Y:S01]  /*21f0*/  ISETP.EQ.AND P4, PT, R26, 0x4, PT ;  /* 0x000000041a00780c */ /* 0x000fe20003f82270 */
[----:B------:R-:W-:Y:S01]  /*2200*/  @P2 IMAD.MOV.U32 R17, RZ, RZ, R25 ;  /* 0x000000ffff112224 */ /* 0x000fe200078e0019 */
[----:B------:R-:W-:Y:S01]  /*2210*/  @P2 MOV R16, R24 ;  /* 0x0000001800102202 */ /* 0x000fe20000000f00 */
[----:B------:R-:W-:Y:S01]  /*2220*/  @P1 IMAD.MOV.U32 R16, RZ, RZ, R23 ;  /* 0x000000ffff101224 */ /* 0x000fe200078e0017 */
[----:B------:R-:W-:Y:S01]  /*2230*/  @P0 MOV R16, R22 ;  /* 0x0000001600100202 */ /* 0x000fe20000000f00 */
[----:B------:R-:W-:-:S02]  /*2240*/  @P1 IMAD.MOV.U32 R17, RZ, RZ, R24 ;  /* 0x000000ffff111224 */ /* 0x000fc400078e0018 */
[----:B------:R-:W-:Y:S02]  /*2250*/  @P0 IMAD.MOV.U32 R17, RZ, RZ, R23 ;  /* 0x000000ffff110224 */ /* 0x000fe400078e0017 */
[--C-:B------:R-:W-:Y:S01]  /*2260*/  @P3 IMAD.MOV.U32 R16, RZ, RZ, R21.reuse ;  /* 0x000000ffff103224 */ /* 0x100fe200078e0015 */
[----:B------:R-:W-:Y:S01]  /*2270*/  @P5 MOV R16, R0 ;  /* 0x0000000000105202 */ /* 0x000fe20000000f00 */
[----:B------:R-:W-:Y:S02]  /*2280*/  @P3 IMAD.MOV.U32 R17, RZ, RZ, R22 ;  /* 0x000000ffff113224 */ /* 0x000fe400078e0016 */
[----:B------:R-:W-:Y:S02]  /*2290*/  @P5 IMAD.MOV.U32 R17, RZ, RZ, R21 ;  /* 0x000000ffff115224 */ /* 0x000fe400078e0015 */
[----:B------:R-:W-:Y:S02]  /*22a0*/  @P4 IMAD.MOV.U32 R17, RZ, RZ, R0 ;  /* 0x000000ffff114224 */ /* 0x000fe400078e0000 */
[----:B------:R-:W-:-:S02]  /*22b0*/  IMAD.MOV.U32 R20, RZ, RZ, R16 ;  /* 0x000000ffff147224 */ /* 0x000fc400078e0010 */
[----:B------:R-:W-:Y:S01]  /*22c0*/  IMAD.MOV.U32 R16, RZ, RZ, R17 ;  /* 0x000000ffff107224 */ /* 0x000fe200078e0011 */
[----:B------:R-:W-:Y:S06]  /*22d0*/  @!P6 BRA `(.L_x_23) ;  /* 0x000000000028e947 */ /* 0x000fec0003800000 */
[----:B------:R-:W-:Y:S01]  /*22e0*/  @P2 MOV R17, R3 ;  /* 0x0000000300112202 */ /* 0x000fe20000000f00 */
[----:B------:R-:W-:Y:S01]  /*22f0*/  @P1 IMAD.MOV.U32 R17, RZ, RZ, R25 ;  /* 0x000000ffff111224 */ /* 0x000fe200078e0019 */
[----:B------:R-:W-:Y:S01]  /*2300*/  SHF.L.W.U32.HI R20, R16, R27, R20 ;  /* 0x0000001b10147219 */ /* 0x000fe20000010e14 */
[----:B------:R-:W-:Y:S01]  /*2310*/  @P0 IMAD.MOV.U32 R17, RZ, RZ, R24 ;  /* 0x000000ffff110224 */ /* 0x000fe200078e0018 */
[----:B------:R-:W-:Y:S01]  /*2320*/  ISETP.EQ.AND P0, PT, R26, 0x8, PT ;  /* 0x000000081a00780c */ /* 0x000fe20003f02270 */
[----:B------:R-:W-:Y:S01]  /*2330*/  @P3 IMAD.MOV.U32 R17, RZ, RZ, R23 ;  /* 0x000000ffff113224 */ /* 0x000fe200078e0017 */
[----:B------:R-:W-:Y:S01]  /*2340*/  @P5 MOV R17, R22 ;  /* 0x0000001600115202 */ /* 0x000fe20000000f00 */
[----:B------:R-:W-:-:S10]  /*2350*/  @P4 IMAD.MOV.U32 R17, RZ, RZ, R21 ;  /* 0x000000ffff114224 */ /* 0x000fd400078e0015 */
[----:B------:R-:W-:-:S05]  /*2360*/  @P0 IMAD.MOV.U32 R17, RZ, RZ, R0 ;  /* 0x000000ffff110224 */ /* 0x000fca00078e0000 */
[----:B------:R-:W-:-:S07]  /*2370*/  SHF.L.W.U32.HI R16, R17, R27, R16 ;  /* 0x0000001b11107219 */ /* 0x000fce0000010e10 */
.L_x_23:
[----:B------:R-:W-:Y:S05]  /*2380*/  BSYNC.RECONVERGENT B1 ;  /* 0x0000000000017941 */ /* 0x000fea0003800200 */
.L_x_22:
        /* <DEDUP_REMOVED lines=15> */
.L_x_20:
[----:B------:R-:W-:Y:S01]  /*2480*/  FMUL R28, RZ, R26 ;  /* 0x0000001aff1c7220 */ /* 0x000fe20000400000 */
[----:B------:R-:W-:-:S07]  /*2490*/  MOV R27, RZ ;  /* 0x000000ff001b7202 */ /* 0x000fce0000000f00 */
.L_x_19:
[----:B------:R-:W-:Y:S05]  /*24a0*/  BSYNC.RECONVERGENT B0 ;  /* 0x0000000000007941 */ /* 0x000fea0003800200 */
.L_x_18:
[----:B------:R-:W-:Y:S01]  /*24b0*/  LOP3.LUT R17, R27, 0x1, RZ, 0xc0, !PT ;  /* 0x000000011b117812 */ /* 0x000fe200078ec0ff */
[----:B------:R-:W-:Y:S02]  /*24c0*/  IMAD.MOV.U32 R16, RZ, RZ, 0x37cbac00 ;  /* 0x37cbac00ff107424 */ /* 0x000fe400078e00ff */
[----:B------:R-:W-:Y:S01]  /*24d0*/  FMUL R26, R28, R28 ;  /* 0x0000001c1c1a7220 */ /* 0x000fe20000400000 */
[----:B------:R-:W-:Y:S01]  /*24e0*/  IMAD R30, R18, 0x3, RZ ;  /* 0x00000003121e7824 */ /* 0x000fe200078e02ff */
[----:B------:R-:W-:Y:S01]  /*24f0*/  ISETP.NE.U32.AND P0, PT, R17, 0x1, PT ;  /* 0x000000011100780c */ /* 0x000fe20003f05070 */
[----:B------:R-:W-:Y:S02]  /*2500*/  IMAD.MOV.U32 R17, RZ, RZ, 0x3d2aaabb ;  /* 0x3d2aaabbff117424 */ /* 0x000fe400078e00ff */
[----:B------:R-:W-:Y:S01]  /*2510*/  FFMA R0, R26, R16, -0.0013887860113754868507 ;  /* 0xbab607ed1a007423 */ /* 0x000fe20000000010 */
[----:B------:R-:W-:Y:S01]  /*2520*/  IMAD.MOV.U32 R31, RZ, RZ, 0x3effffff ;  /* 0x3effffffff1f7424 */ /* 0x000fe200078e00ff */
[----:B------:R-:W-:Y:S01]  /*2530*/  LOP3.LUT P1, RZ, R27, 0x2, RZ, 0xc0, !PT ;  /* 0x000000021bff7812 */ /* 0x000fe2000782c0ff */
[----:B------:R-:W-:Y:S01]  /*2540*/  BSSY.RECONVERGENT B0, `(.L_x_24) ;  /* 0x000007b000007945 */ /* 0x000fe20003800200 */
[----:B------:R-:W-:-:S02]  /*2550*/  FSEL R20, R17, 0.0083327032625675201416, !P0 ;  /* 0x3c0885e411147808 */ /* 0x000fc40004000000 */
[----:B------:R-:W-:-:S05]  /*2560*/  FSEL R0, R0, -0.00019574658654164522886, !P0 ;  /* 0xb94d415300007808 */ /* 0x000fca0004000000 */
[----:B------:R-:W-:Y:S01]  /*2570*/  FFMA R27, R26, R0, R20 ;  /* 0x000000001a1b7223 */ /* 0x000fe20000000014 */
[----:B------:R-:W-:Y:S02]  /*2580*/  I2FP.F32.U32 R20, R30 ;  /* 0x0000001e00147245 */ /* 0x000fe40000201000 */
[----:B------:R-:W-:Y:S02]  /*2590*/  FSEL R30, -R31, -0.16666662693023681641, !P0 ;  /* 0xbe2aaaa81f1e7808 */ /* 0x000fe40004000100 */
[----:B------:R-:W-:Y:S01]  /*25a0*/  FSEL R0, R28, 1, P0 ;  /* 0x3f8000001c007808 */ /* 0x000fe20000000000 */
[----:B------:R-:W-:Y:S02]  /*25b0*/  FMUL R20, R20, 0.098174773156642913818 ;  /* 0x3dc90fdb14147820 */ /* 0x000fe40000400000 */
[C---:B------:R-:W-:Y:S02]  /*25c0*/  FFMA R27, R26.reuse, R27, R30 ;  /* 0x0000001b1a1b7223 */ /* 0x040fe4000000001e */
[----:B------:R-:W-:Y:S01]  /*25d0*/  FFMA R26, R26, R0, RZ ;  /* 0x000000001a1a7223 */ /* 0x000fe200000000ff */
[C---:B------:R-:W-:Y:S01]  /*25e0*/  FMUL R28, R20.reuse, 0.63661974668502807617 ;  /* 0x3f22f983141c7820 */ /* 0x040fe20000400000 */
[----:B------:R-:W-:-:S02]  /*25f0*/  FSETP.GE.AND P2, PT, |R20|, 105615, PT ;  /* 0x47ce47801400780b */ /* 0x000fc40003f46200 */
[----:B------:R-:W-:Y:S02]  /*2600*/  FFMA R26, R26, R27, R0 ;  /* 0x0000001b1a1a7223 */ /* 0x000fe40000000000 */
[----:B------:R-:W0:Y:S02]  /*2610*/  F2I.NTZ R0, R28 ;  /* 0x0000001c00007305 */ /* 0x000e240000203100 */
[----:B------:R-:W-:-:S04]  /*2620*/  @P1 FADD R26, RZ, -R26 ;  /* 0x8000001aff1a1221 */ /* 0x000fc80000000000 */
[-C--:B------:R-:W-:Y:S01]  /*2630*/  FMUL R27, R13, R26.reuse ;  /* 0x0000001a0d1b7220 */ /* 0x080fe20000400000 */
[----:B------:R-:W-:-:S03]  /*2640*/  FMUL R26, R12, R26 ;  /* 0x0000001a0c1a7220 */ /* 0x000fc60000400000 */
[-C--:B------:R-:W-:Y:S01]  /*2650*/  FFMA R12, R12, R29.reuse, R27 ;  /* 0x0000001d0c0c7223 */ /* 0x080fe2000000001b */
[----:B------:R-:W-:Y:S01]  /*2660*/  FFMA R13, R13, R29, -R26 ;  /* 0x0000001d0d0d7223 */ /* 0x000fe2000000081a */
[----:B0-----:R-:W-:-:S04]  /*2670*/  I2FP.F32.S32 R27, R0 ;  /* 0x00000000001b7245 */ /* 0x001fc80000201400 */
[----:B------:R0:W-:Y:S01]  /*2680*/  STS.64 [R2+0x10], R12 ;  /* 0x0000100c02007388 */ /* 0x0001e20000000a00 */
[----:B------:R-:W-:Y:S01]  /*2690*/  MOV R26, R0 ;  /* 0x00000000001a7202 */ /* 0x000fe20000000f00 */
[----:B0-----:R-:W-:Y:S01]  /*26a0*/  FFMA R12, R27, -1.5707962512969970703, R20 ;  /* 0xbfc90fda1b0c7823 */ /* 0x001fe20000000014 */
[----:B------:R-:W-:-:S03]  /*26b0*/  P2R R13, PR, RZ, 0x4 ;  /* 0x00000004ff0d7803 */ /* 0x000fc60000000000 */
[----:B------:R-:W-:-:S04]  /*26c0*/  FFMA R12, R27, -7.5497894158615963534e-08, R12 ;  /* 0xb3a221681b0c7823 */ /* 0x000fc8000000000c */
[----:B------:R-:W-:-:S04]  /*26d0*/  FFMA R27, R27, -5.3903029534742383927e-15, R12 ;  /* 0xa7c234c51b1b7823 */ /* 0x000fc8000000000c */
[----:B------:R-:W-:Y:S01]  /*26e0*/  IMAD.MOV.U32 R12, RZ, RZ, R27 ;  /* 0x000000ffff0c7224 */ /* 0x000fe200078e001b */
[----:B------:R-:W-:Y:S06]  /*26f0*/  @!P2 BRA `(.L_x_25) ;  /* 0x00000004007ca947 */ /* 0x000fec0003800000 */
[----:B------:R-:W-:-:S13]  /*2700*/  FSETP.NEU.AND P0, PT, |R20|, +INF , PT ;  /* 0x7f8000001400780b */ /* 0x000fda0003f0d200 */
[----:B------:R-:W-:Y:S05]  /*2710*/  @!P0 BRA `(.L_x_26) ;  /* 0x0000000400608947 */ /* 0x000fea0003800000 */
[----:B------:R-:W-:Y:S02]  /*2720*/  IMAD.SHL.U32 R12, R20, 0x100, RZ ;  /* 0x00000100140c7824 */ /* 0x000fe400078e00ff */
[----:B------:R-:W-:Y:S02]  /*2730*/  HFMA2 R29, -RZ, RZ, 0, 0 ;  /* 0x00000000ff1d7431 */ /* 0x000fe400000001ff */
[----:B------:R-:W-:Y:S01]  /*2740*/  IMAD.MOV.U32 R0, RZ, RZ, RZ ;  /* 0x000000ffff007224 */ /* 0x000fe200078e00ff */
[----:B------:R-:W0:Y:S01]  /*2750*/  LDCU.64 UR8, c[0x4][URZ] ;  /* 0x01000000ff0877ac */ /* 0x000e220008000a00 */
[----:B------:R-:W-:Y:S01]  /*2760*/  LOP3.LUT R28, R12, 0x80000000, RZ, 0xfc, !PT ;  /* 0x800000000c1c7812 */ /* 0x000fe200078efcff */
[----:B------:R-:W-:Y:S01]  /*2770*/  UMOV UR5, URZ ;  /* 0x000000ff00057c82 */ /* 0x000fe20008000000 */
[----:B------:R-:W-:-:S05]  /*2780*/  UMOV UR4, URZ ;  /* 0x000000ff00047c82 */ /* 0x000fca0008000000 */
.L_x_27:
        /* <DEDUP_REMOVED lines=18> */
[-C--:B------:R-:W-:Y:S01]  /*28b0*/  @P1 MOV R25, R12.reuse ;  /* 0x0000000c00191202 */ /* 0x080fe20000000f00 */
[----:B------:R-:W-:Y:S01]  /*28c0*/  @P4 IMAD.MOV.U32 R22, RZ, RZ, R12 ;  /* 0x000000ffff164224 */ /* 0x000fe200078e000c */
[----:B------:R-:W-:Y:S01]  /*28d0*/  @P5 MOV R21, R12 ;  /* 0x0000000c00155202 */ /* 0x000fe20000000f00 */
[----:B------:R-:W-:-:S08]  /*28e0*/  VIADD R29, R29, 0x4 ;  /* 0x000000041d1d7836 */ /* 0x000fd00000000000 */
[----:B------:R-:W-:Y:S01]  /*28f0*/  @P2 IMAD.MOV.U32 R24, RZ, RZ, R12 ;  /* 0x000000ffff182224 */ /* 0x000fe200078e000c */
[----:B------:R-:W-:Y:S06]  /*2900*/  BRA.U UP0, `(.L_x_27) ;  /* 0xfffffffd00a07547 */ /* 0x000fec000b83ffff */
[----:B------:R-:W-:Y:S01]  /*2910*/  SHF.R.U32.HI R12, RZ, 0x17, R20 ;  /* 0x00000017ff0c7819 */ /* 0x000fe20000011614 */
[----:B------:R-:W-:Y:S04]  /*2920*/  BSSY.RECONVERGENT B1, `(.L_x_28) ;  /* 0x0000028000017945 */ /* 0x000fe80003800200 */
[C---:B------:R-:W-:Y:S01]  /*2930*/  VIADD R13, R12.reuse, 0xffffff80 ;  /* 0xffffff800c0d7836 */ /* 0x040fe20000000000 */
[----:B------:R-:W-:-:S04]  /*2940*/  LOP3.LUT P6, R12, R12, 0x1f, RZ, 0xc0, !PT ;  /* 0x0000001f0c0c7812 */ /* 0x000fc800078cc0ff */
        /* <DEDUP_REMOVED lines=8> */
[----:B------:R-:W-:Y:S02]  /*29d0*/  @P3 MOV R13, R3 ;  /* 0x00000003000d3202 */ /* 0x000fe40000000f00 */
[----:B------:R-:W-:Y:S01]  /*29e0*/  @P4 IMAD.MOV.U32 R29, RZ, RZ, R3 ;  /* 0x000000ffff1d4224 */ /* 0x000fe200078e0003 */
[C---:B------:R-:W-:Y:S01]  /*29f0*/  ISETP.EQ.AND P3, PT, R30.reuse, -0x4, PT ;  /* 0xfffffffc1e00780c */ /* 0x040fe20003f62270 */
[--C-:B------:R-:W-:Y:S01]  /*2a00*/  @P4 IMAD.MOV.U32 R13, RZ, RZ, R25.reuse ;  /* 0x000000ffff0d4224 */ /* 0x100fe200078e0019 */
[----:B------:R-:W-:Y:S01]  /*2a10*/  ISETP.EQ.AND P4, PT, R30, RZ, PT ;  /* 0x000000ff1e00720c */ /* 0x000fe20003f82270 */
[----:B------:R-:W-:Y:S01]  /*2a20*/  @P0 IMAD.MOV.U32 R29, RZ, RZ, R25 ;  /* 0x000000ffff1d0224 */ /* 0x000fe200078e0019 */
[----:B------:R-:W-:Y:S01]  /*2a30*/  @P0 MOV R13, R24 ;  /* 0x00000018000d0202 */ /* 0x000fe20000000f00 */
[----:B------:R-:W-:Y:S01]  /*2a40*/  @P1 IMAD.MOV.U32 R13, RZ, RZ, R23 ;  /* 0x000000ffff0d1224 */ /* 0x000fe200078e0017 */
[----:B------:R-:W-:Y:S01]  /*2a50*/  @P2 MOV R13, R22 ;  /* 0x00000016000d2202 */ /* 0x000fe20000000f00 */
[----:B------:R-:W-:-:S02]  /*2a60*/  @P1 IMAD.MOV.U32 R29, RZ, RZ, R24 ;  /* 0x000000ffff1d1224 */ /* 0x000fc400078e0018 */
[----:B------:R-:W-:-:S04]  /*2a70*/  @P2 IMAD.MOV.U32 R29, RZ, RZ, R23 ;  /* 0x000000ffff1d2224 */ /* 0x000fc800078e0017 */
[--C-:B------:R-:W-:Y:S02]  /*2a80*/  @P3 IMAD.MOV.U32 R13, RZ, RZ, R21.reuse ;  /* 0x000000ffff0d3224 */ /* 0x100fe400078e0015 */
[----:B------:R-:W-:Y:S01]  /*2a90*/  @P3 IMAD.MOV.U32 R29, RZ, RZ, R22 ;  /* 0x000000ffff1d3224 */ /* 0x000fe200078e0016 */
[----:B------:R-:W-:Y:S01]  /*2aa0*/  @P4 MOV R13, R0 ;  /* 0x00000000000d4202 */ /* 0x000fe20000000f00 */
[----:B------:R-:W-:Y:S02]  /*2ab0*/  @P4 IMAD.MOV.U32 R29, RZ, RZ, R21 ;  /* 0x000000ffff1d4224 */ /* 0x000fe400078e0015 */
[----:B------:R-:W-:Y:S02]  /*2ac0*/  @P5 IMAD.MOV.U32 R29, RZ, RZ, R0 ;  /* 0x000000ffff1d5224 */ /* 0x000fe400078e0000 */
[----:B------:R-:W-:Y:S02]  /*2ad0*/  IMAD.MOV.U32 R28, RZ, RZ, R13 ;  /* 0x000000ffff1c7224 */ /* 0x000fe400078e000d */
[----:B------:R-:W-:Y:S01]  /*2ae0*/  IMAD.MOV.U32 R13, RZ, RZ, R29 ;  /* 0x000000ffff0d7224 */ /* 0x000fe200078e001d */
        /* <DEDUP_REMOVED lines=11> */
.L_x_29:
[----:B------:R-:W-:Y:S05]  /*2ba0*/  BSYNC.RECONVERGENT B1 ;  /* 0x0000000000017941 */ /* 0x000fea0003800200 */
.L_x_28:
        /* <DEDUP_REMOVED lines=15> */
.L_x_26:
[----:B------:R-:W-:-:S05]  /*2ca0*/  IMAD R0, R18, 0x3, RZ ;  /* 0x0000000312007824 */ /* 0x000fca00078e02ff */
[----:B------:R-:W-:-:S05]  /*2cb0*/  I2FP.F32.U32 R0, R0 ;  /* 0x0000000000007245 */ /* 0x000fca0000201000 */
[----:B------:R-:W-:Y:S01]  /*2cc0*/  FMUL R12, R0, 0.098174773156642913818 ;  /* 0x3dc90fdb000c7820 */ /* 0x000fe20000400000 */
[----:B------:R-:W-:-:S03]  /*2cd0*/  MOV R0, RZ ;  /* 0x000000ff00007202 */ /* 0x000fc60000000f00 */
[----:B------:R-:W-:-:S07]  /*2ce0*/  FMUL R12, RZ, R12 ;  /* 0x0000000cff0c7220 */ /* 0x000fce0000400000 */
.L_x_25:
[----:B------:R-:W-:Y:S05]  /*2cf0*/  BSYNC.RECONVERGENT B0 ;  /* 0x0000000000007941 */ /* 0x000fea0003800200 */
.L_x_24:
[----:B------:R-:W-:Y:S01]  /*2d00*/  FMUL R13, R12, R12 ;  /* 0x0000000c0c0d7220 */ /* 0x000fe20000400000 */
[C---:B------:R-:W-:Y:S01]  /*2d10*/  LOP3.LUT R29, R0.reuse, 0x1, RZ, 0xc0, !PT ;  /* 0x00000001001d7812 */ /* 0x040fe200078ec0ff */
[----:B------:R-:W-:Y:S01]  /*2d20*/  VIADD R0, R0, 0x1 ;  /* 0x0000000100007836 */ /* 0x000fe20000000000 */
[----:B------:R-:W-:Y:S01]  /*2d30*/  FSETP.GE.AND P2, PT, |R20|, 105615, PT ;  /* 0x47ce47801400780b */ /* 0x000fe20003f46200 */
[----:B------:R-:W-:Y:S01]  /*2d40*/  FFMA R28, R13, R16, -0.0013887860113754868507 ;  /* 0xbab607ed0d1c7423 */ /* 0x000fe20000000010 */
[----:B------:R-:W-:Y:S01]  /*2d50*/  ISETP.NE.U32.AND P0, PT, R29, 0x1, PT ;  /* 0x000000011d00780c */ /* 0x000fe20003f05070 */
[----:B------:R-:W-:Y:S01]  /*2d60*/  IMAD.MOV.U32 R30, RZ, RZ, 0x3e2aaaa8 ;  /* 0x3e2aaaa8ff1e7424 */ /* 0x000fe200078e00ff */
[----:B------:R-:W-:Y:S01]  /*2d70*/  LOP3.LUT P1, RZ, R0, 0x2, RZ, 0xc0, !PT ;  /* 0x0000000200ff7812 */ /* 0x000fe2000782c0ff */
[----:B------:R-:W-:Y:S01]  /*2d80*/  BSSY.RECONVERGENT B0, `(.L_x_30) ;  /* 0x0000068000007945 */ /* 0x000fe20003800200 */
[----:B------:R-:W-:Y:S02]  /*2d90*/  FSEL R28, R28, -0.00019574658654164522886, P0 ;  /* 0xb94d41531c1c7808 */ /* 0x000fe40000000000 */
[----:B------:R-:W-:-:S02]  /*2da0*/  FSEL R29, R19, 0.041666727513074874878, !P0 ;  /* 0x3d2aaabb131d7808 */ /* 0x000fc40004000000 */
[----:B------:R-:W-:Y:S02]  /*2db0*/  FSEL R0, R12, 1, !P0 ;  /* 0x3f8000000c007808 */ /* 0x000fe40004000000 */
[----:B------:R-:W-:Y:S01]  /*2dc0*/  FSEL R30, -R30, -0.4999999701976776123, !P0 ;  /* 0xbeffffff1e1e7808 */ /* 0x000fe20004000100 */
[C---:B------:R-:W-:Y:S02]  /*2dd0*/  FFMA R28, R13.reuse, R28, R29 ;  /* 0x0000001c0d1c7223 */ /* 0x040fe4000000001d */
[C---:B------:R-:W-:Y:S02]  /*2de0*/  FFMA R12, R13.reuse, R0, RZ ;  /* 0x000000000d0c7223 */ /* 0x040fe400000000ff */
[----:B------:R-:W-:-:S04]  /*2df0*/  FFMA R28, R13, R28, R30 ;  /* 0x0000001c0d1c7223 */ /* 0x000fc8000000001e */
[----:B------:R-:W-:-:S04]  /*2e00*/  FFMA R12, R12, R28, R0 ;  /* 0x0000001c0c0c7223 */ /* 0x000fc80000000000 */
[----:B------:R-:W-:Y:S01]  /*2e10*/  @P1 FADD R12, RZ, -R12 ;  /* 0x8000000cff0c1221 */ /* 0x000fe20000000000 */
[----:B------:R-:W-:Y:S06]  /*2e20*/  @!P2 BRA `(.L_x_31) ;  /* 0x000000040074a947 */ /* 0x000fec0003800000 */
[----:B------:R-:W-:-:S05]  /*2e30*/  IMAD R0, R18, 0x3, RZ ;  /* 0x0000000312007824 */ /* 0x000fca00078e02ff */
[----:B------:R-:W-:-:S05]  /*2e40*/  I2FP.F32.U32 R0, R0 ;  /* 0x0000000000007245 */ /* 0x000fca0000201000 */
[----:B------:R-:W-:-:S05]  /*2e50*/  FMUL R28, R0, 0.098174773156642913818 ;  /* 0x3dc90fdb001c7820 */ /* 0x000fca0000400000 */
        /* <DEDUP_REMOVED lines=9> */
.L_x_33:
        /* <DEDUP_REMOVED lines=28> */
[----:B------:R-:W-:-:S04]  /*30b0*/  SHF.R.U32.HI R13, RZ, 0x5, R13 ;  /* 0x00000005ff0d7819 */ /* 0x000fc8000001160d */
[----:B------:R-:W-:-:S04]  /*30c0*/  LEA R27, -R13, RZ, 0x2 ;  /* 0x000000ff0d1b7211 */ /* 0x000fc800078e11ff */
[C---:B------:R-:W-:Y:S02]  /*30d0*/  ISETP.EQ.AND P3, PT, R27.reuse, -0x18, PT ;  /* 0xffffffe81b00780c */ /* 0x040fe40003f62270 */
[C---:B------:R-:W-:Y:S02]  /*30e0*/  ISETP.EQ.AND P4, PT, R27.reuse, -0x14, PT ;  /* 0xffffffec1b00780c */ /* 0x040fe40003f82270 */
[C---:B------:R-:W-:Y:S02]  /*30f0*/  ISETP.EQ.AND P2, PT, R27.reuse, -0x10, PT ;  /* 0xfffffff01b00780c */ /* 0x040fe40003f42270 */
[C---:B------:R-:W-:Y:S02]  /*3100*/  ISETP.EQ.AND P1, PT, R27.reuse, -0xc, PT ;  /* 0xfffffff41b00780c */ /* 0x040fe40003f22270 */
[C---:B------:R-:W-:Y:S02]  /*3110*/  ISETP.EQ.AND P0, PT, R27.reuse, -0x8, PT ;  /* 0xfffffff81b00780c */ /* 0x040fe40003f02270 */
[----:B------:R-:W-:-:S03]  /*3120*/  ISETP.EQ.AND P5, PT, R27, RZ, PT ;  /* 0x000000ff1b00720c */ /* 0x000fc60003fa2270 */
[--C-:B------:R-:W-:Y:S01]  /*3130*/  @P3 IMAD.MOV.U32 R13, RZ, RZ, R3.reuse ;  /* 0x000000ffff0d3224 */ /* 0x100fe200078e0003 */
[C---:B------:R-:W-:Y:S01]  /*3140*/  ISETP.EQ.AND P3, PT, R27.reuse, -0x4, PT ;  /* 0xfffffffc1b00780c */ /* 0x040fe20003f62270 */
[----:B------:R-:W-:Y:S02]  /*3150*/  @P4 IMAD.MOV.U32 R20, RZ, RZ, R3 ;  /* 0x000000ffff144224 */ /* 0x000fe400078e0003 */
[----:B------:R-:W-:Y:S01]  /*3160*/  @P4 IMAD.MOV.U32 R13, RZ, RZ, R25 ;  /* 0x000000ffff0d4224 */ /* 0x000fe200078e0019 */
[----:B------:R-:W-:Y:S01]  /*3170*/  ISETP.EQ.AND P4, PT, R27, 0x4, PT ;  /* 0x000000041b00780c */ /* 0x000fe20003f82270 */
[--C-:B------:R-:W-:Y:S01]  /*3180*/  @P2 IMAD.MOV.U32 R13, RZ, RZ, R24.reuse ;  /* 0x000000ffff0d2224 */ /* 0x100fe200078e0018 */
[----:B------:R-:W-:Y:S01]  /*3190*/  @P2 MOV R20, R25 ;  /* 0x0000001900142202 */ /* 0x000fe20000000f00 */
[----:B------:R-:W-:Y:S01]  /*31a0*/  @P1 IMAD.MOV.U32 R20, RZ, RZ, R24 ;  /* 0x000000ffff141224 */ /* 0x000fe200078e0018 */
[----:B------:R-:W-:Y:S01]  /*31b0*/  @P0 MOV R20, R23 ;  /* 0x0000001700140202 */ /* 0x000fe20000000f00 */
[----:B------:R-:W-:-:S02]  /*31c0*/  @P1 IMAD.MOV.U32 R13, RZ, RZ, R23 ;  /* 0x000000ffff0d1224 */ /* 0x000fc400078e0017 */
[--C-:B------:R-:W-:Y:S02]  /*31d0*/  @P0 IMAD.MOV.U32 R13, RZ, RZ, R22.reuse ;  /* 0x000000ffff0d0224 */ /* 0x100fe400078e0016 */
[----:B------:R-:W-:Y:S01]  /*31e0*/  @P3 IMAD.MOV.U32 R20, RZ, RZ, R22 ;  /* 0x000000ffff143224 */ /* 0x000fe200078e0016 */
[----:B------:R-:W-:Y:S01]  /*31f0*/  @P5 MOV R20, R21 ;  /* 0x0000001500145202 */ /* 0x000fe20000000f00 */
[----:B------:R-:W-:Y:S02]  /*3200*/  @P3 IMAD.MOV.U32 R13, RZ, RZ, R21 ;  /* 0x000000ffff0d3224 */ /* 0x000fe400078e0015 */
[--C-:B------:R-:W-:Y:S02]  /*3210*/  @P5 IMAD.MOV.U32 R13, RZ, RZ, R0.reuse ;  /* 0x000000ffff0d5224 */ /* 0x100fe400078e0000 */
[----:B------:R-:W-:Y:S01]  /*3220*/  @P4 IMAD.MOV.U32 R20, RZ, RZ, R0 ;  /* 0x000000ffff144224 */ /* 0x000fe200078e0000 */
[----:B------:R-:W-:Y:S06]  /*3230*/  @!P6 BRA `(.L_x_35) ;  /* 0x000000000028e947 */ /* 0x000fec0003800000 */
[----:B------:R-:W-:Y:S01]  /*3240*/  @P2 IMAD.MOV.U32 R26, RZ, RZ, R3 ;  /* 0x000000ffff1a2224 */ /* 0x000fe200078e0003 */
[----:B------:R-:W-:Y:S01]  /*3250*/  @P1 MOV R26, R25 ;  /* 0x00000019001a1202 */ /* 0x000fe20000000f00 */
[----:B------:R-:W-:Y:S01]  /*3260*/  @P0 IMAD.MOV.U32 R26, RZ, RZ, R24 ;  /* 0x000000ffff1a0224 */ /* 0x000fe200078e0018 */
[----:B------:R-:W-:Y:S01]  /*3270*/  ISETP.EQ.AND P0, PT, R27, 0x8, PT ;  /* 0x000000081b00780c */ /* 0x000fe20003f02270 */
[----:B------:R-:W-:Y:S01]  /*3280*/  @P3 IMAD.MOV.U32 R26, RZ, RZ, R23 ;  /* 0x000000ffff1a3224 */ /* 0x000fe200078e0017 */
[----:B------:R-:W-:Y:S01]  /*3290*/  SHF.L.W.U32.HI R13, R20, R28, R13 ;  /* 0x0000001c140d7219 */ /* 0x000fe20000010e0d */
[----:B------:R-:W-:Y:S01]  /*32a0*/  @P5 IMAD.MOV.U32 R26, RZ, RZ, R22 ;  /* 0x000000ffff1a5224 */ /* 0x000fe200078e0016 */
[----:B------:R-:W-:-:S09]  /*32b0*/  @P4 MOV R26, R21 ;  /* 0x00000015001a4202 */ /* 0x000fd20000000f00 */
[----:B------:R-:W-:-:S05]  /*32c0*/  @P0 IMAD.MOV.U32 R26, RZ, RZ, R0 ;  /* 0x000000ffff1a0224 */ /* 0x000fca00078e0000 */
[----:B------:R-:W-:-:S07]  /*32d0*/  SHF.L.W.U32.HI R20, R26, R28, R20 ;  /* 0x0000001c1a147219 */ /* 0x000fce0000010e14 */
.L_x_35:
[----:B------:R-:W-:Y:S05]  /*32e0*/  BSYNC.RECONVERGENT B1 ;  /* 0x0000000000017941 */ /* 0x000fea0003800200 */
.L_x_34:
        /* <DEDUP_REMOVED lines=9> */
[----:B------:R-:W0:Y:S02]  /*3380*/  I2F.F64.S64 R26, R26 ;  /* 0x0000001a001a7312 */ /* 0x000e240000301c00 */
[----:B0-----:R-:W-:-:S10]  /*3390*/  DMUL R26, R26, UR4 ;  /* 0x000000041a1a7c28 */ /* 0x001fd40008000000 */
[----:B------:R0:W1:Y:S02]  /*33a0*/  F2F.F32.F64 R27, R26 ;  /* 0x0000001a001b7310 */ /* 0x0000640000301000 */
[----:B0-----:R-:W-:Y:S02]  /*33b0*/  LEA.HI R26, R0, R13, RZ, 0x1 ;  /* 0x0000000d001a7211 */ /* 0x001fe400078f08ff */
[----:B-1----:R-:W-:Y:S01]  /*33c0*/  FSEL R27, -R27, R27, !P0 ;  /* 0x0000001b1b1b7208 */ /* 0x002fe20004000100 */
[----:B------:R-:W-:Y:S06]  /*33d0*/  BRA `(.L_x_31) ;  /* 0x0000000000087947 */ /* 0x000fec0003800000 */
.L_x_32:
[----:B------:R-:W-:Y:S01]  /*33e0*/  FMUL R27, RZ, R28 ;  /* 0x0000001cff1b7220 */ /* 0x000fe20000400000 */
[----:B------:R-:W-:-:S07]  /*33f0*/  IMAD.MOV.U32 R26, RZ, RZ, RZ ;  /* 0x000000ffff1a7224 */ /* 0x000fce00078e00ff */
.L_x_31:
[----:B------:R-:W-:Y:S05]  /*3400*/  BSYNC.RECONVERGENT B0 ;  /* 0x0000000000007941 */ /* 0x000fea0003800200 */
.L_x_30:
[----:B------:R-:W-:Y:S01]  /*3410*/  FMUL R13, R27, R27 ;  /* 0x0000001b1b0d7220 */ /* 0x000fe20000400000 */
[----:B------:R-:W-:Y:S01]  /*3420*/  LOP3.LUT R20, R26, 0x1, RZ, 0xc0, !PT ;  /* 0x000000011a147812 */ /* 0x000fe200078ec0ff */
[----:B------:R-:W-:Y:S01]  /*3430*/  BSSY.RECONVERGENT B0, `(.L_x_36) ;  /* 0x000007d000007945 */ /* 0x000fe20003800200 */
[----:B------:R-:W-:Y:S01]  /*3440*/  SHF.L.U32 R29, R18, 0x2, RZ ;  /* 0x00000002121d7819 */ /* 0x000fe200000006ff */
[----:B------:R-:W-:Y:S01]  /*3450*/  FFMA R0, R13, R16, -0.0013887860113754868507 ;  /* 0xbab607ed0d007423 */ /* 0x000fe20000000010 */
[----:B------:R-:W-:Y:S01]  /*3460*/  ISETP.NE.U32.AND P0, PT, R20, 0x1, PT ;  /* 0x000000011400780c */ /* 0x000fe20003f05070 */
[----:B------:R-:W-:Y:S01]  /*3470*/  IMAD.MOV.U32 R20, RZ, RZ, 0x3effffff ;  /* 0x3effffffff147424 */ /* 0x000fe200078e00ff */
[----:B------:R-:W-:Y:S02]  /*3480*/  LOP3.LUT P1, RZ, R26, 0x2, RZ, 0xc0, !PT ;  /* 0x000000021aff7812 */ /* 0x000fe4000782c0ff */
[----:B------:R-:W-:Y:S02]  /*3490*/  FSEL R0, R0, -0.00019574658654164522886, !P0 ;  /* 0xb94d415300007808 */ /* 0x000fe40004000000 */
[----:B------:R-:W-:-:S02]  /*34a0*/  FSEL R28, R17, 0.0083327032625675201416, !P0 ;  /* 0x3c0885e4111c7808 */ /* 0x000fc40004000000 */
        /* <DEDUP_REMOVED lines=10> */
[----:B------:R0:W1:Y:S02]  /*3550*/  F2I.NTZ R0, R27 ;  /* 0x0000001b00007305 */ /* 0x0000640000203100 */
[----:B------:R-:W-:-:S04]  /*3560*/  @P1 FADD R13, RZ, -R13 ;  /* 0x8000000dff0d1221 */ /* 0x000fc80000000000 */
[-C--:B0-----:R-:W-:Y:S01]  /*3570*/  FMUL R27, R15, R13.reuse ;  /* 0x0000000d0f1b7220 */ /* 0x081fe20000400000 */
[----:B------:R-:W-:-:S03]  /*3580*/  FMUL R13, R14, R13 ;  /* 0x0000000d0e0d7220 */ /* 0x000fc60000400000 */
[-C--:B------:R-:W-:Y:S01]  /*3590*/  FFMA R14, R14, R12.reuse, R27 ;  /* 0x0000000c0e0e7223 */ /* 0x080fe2000000001b */
[----:B------:R-:W-:Y:S01]  /*35a0*/  FFMA R15, R15, R12, -R13 ;  /* 0x0000000c0f0f7223 */ /* 0x000fe2000000080d */
[----:B-1----:R-:W-:Y:S01]  /*35b0*/  I2FP.F32.S32 R28, R0 ;  /* 0x00000000001c7245 */ /* 0x002fe20000201400 */
[----:B------:R-:W-:Y:S01]  /*35c0*/  IMAD.MOV.U32 R27, RZ, RZ, R0 ;  /* 0x000000ffff1b7224 */ /* 0x000fe200078e0000 */
[----:B------:R-:W-:Y:S02]  /*35d0*/  P2R R13, PR, RZ, 0x4 ;  /* 0x00000004ff0d7803 */ /* 0x000fe40000000000 */
[----:B------:R0:W-:Y:S01]  /*35e0*/  STS.64 [R2+0x18], R14 ;  /* 0x0000180e02007388 */ /* 0x0001e20000000a00 */
[----:B------:R-:W-:-:S04]  /*35f0*/  FFMA R12, R28, -1.5707962512969970703, R26 ;  /* 0xbfc90fda1c0c7823 */ /* 0x000fc8000000001a */
[----:B------:R-:W-:-:S04]  /*3600*/  FFMA R12, R28, -7.5497894158615963534e-08, R12 ;  /* 0xb3a221681c0c7823 */ /* 0x000fc8000000000c */
[----:B------:R-:W-:-:S04]  /*3610*/  FFMA R28, R28, -5.3903029534742383927e-15, R12 ;  /* 0xa7c234c51c1c7823 */ /* 0x000fc8000000000c */
[----:B------:R-:W-:Y:S01]  /*3620*/  IMAD.MOV.U32 R12, RZ, RZ, R28 ;  /* 0x000000ffff0c7224 */ /* 0x000fe200078e001c */
[----:B0-----:R-:W-:Y:S06]  /*3630*/  @!P2 BRA `(.L_x_37) ;  /* 0x000000040070a947 */ /* 0x001fec0003800000 */
        /* <DEDUP_REMOVED lines=9> */
.L_x_39:
        /* <DEDUP_REMOVED lines=65> */
.L_x_41:
[----:B------:R-:W-:Y:S05]  /*3ae0*/  BSYNC.RECONVERGENT B1 ;  /* 0x0000000000017941 */ /* 0x000fea0003800200 */
.L_x_40:
        /* <DEDUP_REMOVED lines=15> */
.L_x_38:
[----:B------:R-:W-:Y:S01]  /*3be0*/  FMUL R12, RZ, R26 ;  /* 0x0000001aff0c7220 */ /* 0x000fe20000400000 */
[----:B------:R-:W-:-:S07]  /*3bf0*/  IMAD.MOV.U32 R0, RZ, RZ, RZ ;  /* 0x000000ffff007224 */ /* 0x000fce00078e00ff */
.L_x_37:
[----:B------:R-:W-:Y:S05]  /*3c00*/  BSYNC.RECONVERGENT B0 ;  /* 0x0000000000007941 */ /* 0x000fea0003800200 */
.L_x_36:
[----:B------:R-:W-:Y:S01]  /*3c10*/  FMUL R13, R12, R12 ;  /* 0x0000000c0c0d7220 */ /* 0x000fe20000400000 */
[C---:B------:R-:W-:Y:S01]  /*3c20*/  LOP3.LUT R14, R0.reuse, 0x1, RZ, 0xc0, !PT ;  /* 0x00000001000e7812 */ /* 0x040fe200078ec0ff */
[----:B------:R-:W-:Y:S01]  /*3c30*/  VIADD R0, R0, 0x1 ;  /* 0x0000000100007836 */ /* 0x000fe20000000000 */
[----:B------:R-:W-:Y:S01]  /*3c40*/  FSETP.GE.AND P2, PT, |R26|, 105615, PT ;  /* 0x47ce47801a00780b */ /* 0x000fe20003f46200 */
[----:B------:R-:W-:Y:S01]  /*3c50*/  FFMA R15, R13, R16, -0.0013887860113754868507 ;  /* 0xbab607ed0d0f7423 */ /* 0x000fe20000000010 */
[----:B------:R-:W-:Y:S01]  /*3c60*/  ISETP.NE.U32.AND P0, PT, R14, 0x1, PT ;  /* 0x000000010e00780c */ /* 0x000fe20003f05070 */
[----:B------:R-:W-:Y:S01]  /*3c70*/  BSSY.RECONVERGENT B0, `(.L_x_42) ;  /* 0x0000069000007945 */ /* 0x000fe20003800200 */
[----:B------:R-:W-:Y:S02]  /*3c80*/  MOV R14, 0x3e2aaaa8 ;  /* 0x3e2aaaa8000e7802 */ /* 0x000fe40000000f00 */
[----:B------:R-:W-:Y:S02]  /*3c90*/  FSEL R15, R15, -0.00019574658654164522886, P0 ;  /* 0xb94d41530f0f7808 */ /* 0x000fe40000000000 */
[----:B------:R-:W-:-:S02]  /*3ca0*/  FSEL R29, R19, 0.041666727513074874878, !P0 ;  /* 0x3d2aaabb131d7808 */ /* 0x000fc40004000000 */
        /* <DEDUP_REMOVED lines=9> */
[----:B------:R-:W-:-:S13]  /*3d40*/  FSETP.NEU.AND P0, PT, |R26|, +INF , PT ;  /* 0x7f8000001a00780b */ /* 0x000fda0003f0d200 */
[----:B------:R-:W-:Y:S05]  /*3d50*/  @!P0 BRA `(.L_x_44) ;  /* 0x0000000400608947 */ /* 0x000fea0003800000 */
[----:B------:R-:W-:Y:S01]  /*3d60*/  IMAD.SHL.U32 R12, R26, 0x100, RZ ;  /* 0x000001001a0c7824 */ /* 0x000fe200078e00ff */
[----:B------:R-:W0:Y:S01]  /*3d70*/  LDCU.64 UR8, c[0x4][URZ] ;  /* 0x01000000ff0877ac */ /* 0x000e220008000a00 */
[----:B------:R-:W-:Y:S02]  /*3d80*/  IMAD.MOV.U32 R0, RZ, RZ, RZ ;  /* 0x000000ffff007224 */ /* 0x000fe400078e00ff */
[----:B------:R-:W-:Y:S01]  /*3d90*/  IMAD.MOV.U32 R28, RZ, RZ, RZ ;  /* 0x000000ffff1c7224 */ /* 0x000fe200078e00ff */
[----:B------:R-:W-:Y:S01]  /*3da0*/  LOP3.LUT R27, R12, 0x80000000, RZ, 0xfc, !PT ;  /* 0x800000000c1b7812 */ /* 0x000fe200078efcff */
[----:B------:R-:W-:Y:S01]  /*3db0*/  UMOV UR5, URZ ;  /* 0x000000ff00057c82 */ /* 0x000fe20008000000 */
[----:B------:R-:W-:-:S05]  /*3dc0*/  UMOV UR4, URZ ;  /* 0x000000ff00047c82 */ /* 0x000fca0008000000 */
.L_x_45:
[----:B0-----:R-:W-:Y:S01]  /*3dd0*/  MOV R12, UR8 ;  /* 0x00000008000c7c02 */ /* 0x001fe20008000f00 */
        /* <DEDUP_REMOVED lines=50> */
[----:B------:R-:W-:-:S04]  /*4100*/  @P5 IMAD.MOV.U32 R12, RZ, RZ, R0 ;  /* 0x000000ffff0c5224 */ /* 0x000fc800078e0000 */
[----:B------:R-:W-:Y:S02]  /*4110*/  IMAD.MOV.U32 R26, RZ, RZ, R12 ;  /* 0x000000ffff1a7224 */ /* 0x000fe400078e000c */
[----:B------:R-:W-:Y:S01]  /*4120*/  IMAD.MOV.U32 R12, RZ, RZ, R13 ;  /* 0x000000ffff0c7224 */ /* 0x000fe200078e000d */
        /* <DEDUP_REMOVED lines=11> */
.L_x_47:
[----:B------:R-:W-:Y:S05]  /*41e0*/  BSYNC.RECONVERGENT B1 ;  /* 0x0000000000017941 */ /* 0x000fea0003800200 */
.L_x_46:
        /* <DEDUP_REMOVED lines=15> */
.L_x_44:
[----:B------:R-:W-:Y:S01]  /*42e0*/  FMUL R28, RZ, R26 ;  /* 0x0000001aff1c7220 */ /* 0x000fe20000400000 */
[----:B------:R-:W-:-:S07]  /*42f0*/  IMAD.MOV.U32 R27, RZ, RZ, RZ ;  /* 0x000000ffff1b7224 */ /* 0x000fce00078e00ff */
.L_x_43:
[----:B------:R-:W-:Y:S05]  /*4300*/  BSYNC.RECONVERGENT B0 ;  /* 0x0000000000007941 */ /* 0x000fea0003800200 */
.L_x_42:
[----:B------:R-:W-:Y:S01]  /*4310*/  FMUL R13, R28, R28 ;  /* 0x0000001c1c0d7220 */ /* 0x000fe20000400000 */
[C---:B------:R-:W-:Y:S01]  /*4320*/  LOP3.LUT R12, R27.reuse, 0x1, RZ, 0xc0, !PT ;  /* 0x000000011b0c7812 */ /* 0x040fe200078ec0ff */
[----:B------:R-:W-:Y:S01]  /*4330*/  IMAD R26, R18, 0x5, RZ ;  /* 0x00000005121a7824 */ /* 0x000fe200078e02ff */
[----:B------:R-:W-:Y:S01]  /*4340*/  LOP3.LUT P1, RZ, R27, 0x2, RZ, 0xc0, !PT ;  /* 0x000000021bff7812 */ /* 0x000fe2000782c0ff */
[----:B------:R-:W-:Y:S01]  /*4350*/  FFMA R0, R13, R16, -0.0013887860113754868507 ;  /* 0xbab607ed0d007423 */ /* 0x000fe20000000010 */
[----:B------:R-:W-:Y:S01]  /*4360*/  ISETP.NE.U32.AND P0, PT, R12, 0x1, PT ;  /* 0x000000010c00780c */ /* 0x000fe20003f05070 */
[----:B------:R-:W-:Y:S01]  /*4370*/  BSSY.RECONVERGENT B0, `(.L_x_48) ;  /* 0x0000078000007945 */ /* 0x000fe20003800200 */
[----:B------:R-:W-:Y:S02]  /*4380*/  I2FP.F32.U32 R29, R26 ;  /* 0x0000001a001d7245 */ /* 0x000fe40000201000 */
[----:B------:R-:W-:Y:S02]  /*4390*/  FSEL R0, R0, -0.00019574658654164522886, !P0 ;  /* 0xb94d415300007808 */ /* 0x000fe40004000000 */
[----:B------:R-:W-:-:S02]  /*43a0*/  FSEL R12, R17, 0.0083327032625675201416, !P0 ;  /* 0x3c0885e4110c7808 */ /* 0x000fc40004000000 */
[----:B------:R-:W-:-:S03]  /*43b0*/  FSEL R27, -R20, -0.16666662693023681641, !P0 ;  /* 0xbe2aaaa8141b7808 */ /* 0x000fc60004000100 */
[----:B------:R-:W-:Y:S01]  /*43c0*/  FFMA R26, R13, R0, R12 ;  /* 0x000000000d1a7223 */ /* 0x000fe2000000000c */
[----:B------:R-:W-:Y:S01]  /*43d0*/  FSEL R0, R28, 1, P0 ;  /* 0x3f8000001c007808 */ /* 0x000fe20000000000 */
[----:B------:R-:W-:Y:S02]  /*43e0*/  FMUL R12, R29, 0.098174773156642913818 ;  /* 0x3dc90fdb1d0c7820 */ /* 0x000fe40000400000 */
[C---:B------:R-:W-:Y:S02]  /*43f0*/  FFMA R26, R13.reuse, R26, R27 ;  /* 0x0000001a0d1a7223 */ /* 0x040fe4000000001b */
[----:B------:R-:W-:Y:S01]  /*4400*/  FFMA R13, R13, R0, RZ ;  /* 0x000000000d0d7223 */ /* 0x000fe200000000ff */
[C---:B------:R-:W-:Y:S01]  /*4410*/  FMUL R27, R12.reuse, 0.63661974668502807617 ;  /* 0x3f22f9830c1b7820 */ /* 0x040fe20000400000 */
[----:B------:R-:W-:Y:S02]  /*4420*/  FSETP.GE.AND P2, PT, |R12|, 105615, PT ;  /* 0x47ce47800c00780b */ /* 0x000fe40003f46200 */
[----:B------:R-:W-:-:S02]  /*4430*/  FFMA R13, R13, R26, R0 ;  /* 0x0000001a0d0d7223 */ /* 0x000fc40000000000 */
        /* <DEDUP_REMOVED lines=24> */
.L_x_51:
        /* <DEDUP_REMOVED lines=65> */
.L_x_53:
[----:B------:R-:W-:Y:S05]  /*49d0*/  BSYNC.RECONVERGENT B1 ;  /* 0x0000000000017941 */ /* 0x000fea0003800200 */
.L_x_52:
        /* <DEDUP_REMOVED lines=15> */
.L_x_50:
[----:B------:R-:W-:Y:S01]  /*4ad0*/  FMUL R8, RZ, R12 ;  /* 0x0000000cff087220 */ /* 0x000fe20000400000 */
[----:B------:R-:W-:-:S07]  /*4ae0*/  MOV R0, RZ ;  /* 0x000000ff00007202 */ /* 0x000fce0000000f00 */
.L_x_49:
[----:B------:R-:W-:Y:S05]  /*4af0*/  BSYNC.RECONVERGENT B0 ;  /* 0x0000000000007941 */ /* 0x000fea0003800200 */
.L_x_48:
[----:B------:R-:W-:Y:S01]  /*4b00*/  FMUL R9, R8, R8 ;  /* 0x0000000808097220 */ /* 0x000fe20000400000 */
[C---:B------:R-:W-:Y:S01]  /*4b10*/  LOP3.LUT R27, R0.reuse, 0x1, RZ, 0xc0, !PT ;  /* 0x00000001001b7812 */ /* 0x040fe200078ec0ff */
[----:B------:R-:W-:Y:S01]  /*4b20*/  VIADD R0, R0, 0x1 ;  /* 0x0000000100007836 */ /* 0x000fe20000000000 */
[----:B------:R-:W-:Y:S01]  /*4b30*/  FSETP.GE.AND P2, PT, |R12|, 105615, PT ;  /* 0x47ce47800c00780b */ /* 0x000fe20003f46200 */
[----:B------:R-:W-:Y:S01]  /*4b40*/  FFMA R13, R9, R16, -0.0013887860113754868507 ;  /* 0xbab607ed090d7423 */ /* 0x000fe20000000010 */
[----:B------:R-:W-:Y:S01]  /*4b50*/  ISETP.NE.U32.AND P0, PT, R27, 0x1, PT ;  /* 0x000000011b00780c */ /* 0x000fe20003f05070 */
[----:B------:R-:W-:Y:S01]  /*4b60*/  BSSY.RECONVERGENT B0, `(.L_x_54) ;  /* 0x0000068000007945 */ /* 0x000fe20003800200 */
[----:B------:R-:W-:Y:S02]  /*4b70*/  LOP3.LUT P1, RZ, R0, 0x2, RZ, 0xc0, !PT ;  /* 0x0000000200ff7812 */ /* 0x000fe4000782c0ff */
        /* <DEDUP_REMOVED lines=19> */
.L_x_57:
        /* <DEDUP_REMOVED lines=65> */
.L_x_59:
[----:B------:R-:W-:Y:S05]  /*50c0*/  BSYNC.RECONVERGENT B1 ;  /* 0x0000000000017941 */ /* 0x000fea0003800200 */
.L_x_58:
        /* <DEDUP_REMOVED lines=15> */
.L_x_56:
[----:B------:R-:W-:Y:S01]  /*51c0*/  FMUL R26, RZ, R12 ;  /* 0x0000000cff1a7220 */ /* 0x000fe20000400000 */
[----:B------:R-:W-:-:S07]  /*51d0*/  MOV R15, RZ ;  /* 0x000000ff000f7202 */ /* 0x000fce0000000f00 */
.L_x_55:
[----:B------:R-:W-:Y:S05]  /*51e0*/  BSYNC.RECONVERGENT B0 ;  /* 0x0000000000007941 */ /* 0x000fea0003800200 */
.L_x_54:
        /* <DEDUP_REMOVED lines=27> */
[----:B------:R-:W-:-:S04]  /*53a0*/  FFMA R9, R12, -1.5707962512969970703, R8 ;  /* 0xbfc90fda0c097823 */ /* 0x000fc80000000008 */
[----:B------:R-:W-:-:S04]  /*53b0*/  FFMA R9, R12, -7.5497894158615963534e-08, R9 ;  /* 0xb3a221680c097823 */ /* 0x000fc80000000009 */
[----:B------:R-:W-:Y:S01]  /*53c0*/  FFMA R12, R12, -5.3903029534742383927e-15, R9 ;  /* 0xa7c234c50c0c7823 */ /* 0x000fe20000000009 */
[----:B------:R-:W-:Y:S01]  /*53d0*/  IMAD.MOV.U32 R9, RZ, RZ, R0 ;  /* 0x000000ffff097224 */ /* 0x000fe200078e0000 */
[----:B0-----:R-:W-:Y:S02]  /*53e0*/  P2R R11, PR, RZ, 0x4 ;  /* 0x00000004ff0b7803 */ /* 0x001fe40000000000 */
        /* <DEDUP_REMOVED lines=11> */
.L_x_63:
        /* <DEDUP_REMOVED lines=28> */
[----:B------:R-:W-:-:S04]  /*5660*/  SHF.R.U32.HI R11, RZ, 0x5, R11 ;  /* 0x00000005ff0b7819 */ /* 0x000fc8000001160b */
[----:B------:R-:W-:-:S04]  /*5670*/  LEA R26, -R11, RZ, 0x2 ;  /* 0x000000ff0b1a7211 */ /* 0x000fc800078e11ff */
        /* <DEDUP_REMOVED lines=12> */
[----:B------:R-:W-:Y:S01]  /*5740*/  @P0 IMAD.MOV.U32 R15, RZ, RZ, R25 ;  /* 0x000000ffff0f0224 */ /* 0x000fe200078e0019 */
[----:B------:R-:W-:Y:S01]  /*5750*/  @P1 MOV R15, R24 ;  /* 0x00000018000f1202 */ /* 0x000fe20000000f00 */
[--C-:B------:R-:W-:Y:S01]  /*5760*/  @P1 IMAD.MOV.U32 R11, RZ, RZ, R23.reuse ;  /* 0x000000ffff0b1224 */ /* 0x100fe200078e0017 */
[----:B------:R-:W-:Y:S01]  /*5770*/  @P2 MOV R11, R22 ;  /* 0x00000016000b2202 */ /* 0x000fe20000000f00 */
[----:B------:R-:W-:-:S04]  /*5780*/  @P2 IMAD.MOV.U32 R15, RZ, RZ, R23 ;  /* 0x000000ffff0f2224 */ /* 0x000fc800078e0017 */
[----:B------:R-:W-:Y:S02]  /*5790*/  @P3 IMAD.MOV.U32 R11, RZ, RZ, R21 ;  /* 0x000000ffff0b3224 */ /* 0x000fe400078e0015 */
[----:B------:R-:W-:Y:S02]  /*57a0*/  @P3 IMAD.MOV.U32 R15, RZ, RZ, R22 ;  /* 0x000000ffff0f3224 */ /* 0x000fe400078e0016 */
[--C-:B------:R-:W-:Y:S01]  /*57b0*/  @P4 IMAD.MOV.U32 R11, RZ, RZ, R0.reuse ;  /* 0x000000ffff0b4224 */ /* 0x100fe200078e0000 */
[----:B------:R-:W-:Y:S01]  /*57c0*/  @P4 MOV R15, R21 ;  /* 0x00000015000f4202 */ /* 0x000fe20000000f00 */
[----:B------:R-:W-:-:S03]  /*57d0*/  @P5 IMAD.MOV.U32 R15, RZ, RZ, R0 ;  /* 0x000000ffff0f5224 */ /* 0x000fc600078e0000 */
[----:B------:R-:W-:Y:S01]  /*57e0*/  MOV R13, R11 ;  /* 0x0000000b000d7202 */ /* 0x000fe20000000f00 */
[----:B------:R-:W-:Y:S01]  /*57f0*/  IMAD.MOV.U32 R11, RZ, RZ, R15 ;  /* 0x000000ffff0b7224 */ /* 0x000fe200078e000f */
[----:B------:R-:W-:Y:S06]  /*5800*/  @!P6 BRA `(.L_x_65) ;  /* 0x000000000028e947 */ /* 0x000fec0003800000 */
[----:B------:R-:W-:Y:S01]  /*5810*/  @P0 IMAD.MOV.U32 R15, RZ, RZ, R3 ;  /* 0x000000ffff0f0224 */ /* 0x000fe200078e0003 */
[----:B------:R-:W-:Y:S02]  /*5820*/  ISETP.EQ.AND P0, PT, R26, 0x8, PT ;  /* 0x000000081a00780c */ /* 0x000fe40003f02270 */
[----:B------:R-:W-:Y:S01]  /*5830*/  @P1 MOV R15, R25 ;  /* 0x00000019000f1202 */ /* 0x000fe20000000f00 */
[----:B------:R-:W-:Y:S01]  /*5840*/  @P2 IMAD.MOV.U32 R15, RZ, RZ, R24 ;  /* 0x000000ffff0f2224 */ /* 0x000fe200078e0018 */
[----:B------:R-:W-:Y:S01]  /*5850*/  SHF.L.W.U32.HI R13, R11, R10, R13 ;  /* 0x0000000a0b0d7219 */ /* 0x000fe20000010e0d */
[----:B------:R-:W-:Y:S01]  /*5860*/  @P3 IMAD.MOV.U32 R15, RZ, RZ, R23 ;  /* 0x000000ffff0f3224 */ /* 0x000fe200078e0017 */
[----:B------:R-:W-:Y:S01]  /*5870*/  @P4 MOV R15, R22 ;  /* 0x00000016000f4202 */ /* 0x000fe20000000f00 */
[----:B------:R-:W-:-:S06]  /*5880*/  @P5 IMAD.MOV.U32 R15, RZ, RZ, R21 ;  /* 0x000000ffff0f5224 */ /* 0x000fcc00078e0015 */
[----:B------:R-:W-:-:S05]  /*5890*/  @P0 IMAD.MOV.U32 R15, RZ, RZ, R0 ;  /* 0x000000ffff0f0224 */ /* 0x000fca00078e0000 */
[----:B------:R-:W-:-:S07]  /*58a0*/  SHF.L.W.U32.HI R11, R15, R10, R11 ;  /* 0x0000000a0f0b7219 */ /* 0x000fce0000010e0b */
.L_x_65:
[----:B------:R-:W-:Y:S05]  /*58b0*/  BSYNC.RECONVERGENT B1 ;  /* 0x0000000000017941 */ /* 0x000fea0003800200 */
.L_x_64:
[C---:B------:R-:W-:Y:S01]  /*58c0*/  SHF.L.W.U32.HI R15, R11.reuse, 0x2, R13 ;  /* 0x000000020b0f7819 */ /* 0x040fe20000010e0d */
[----:B------:R-:W-:Y:S01]  /*58d0*/  UMOV UR4, 0x54442d19 ;  /* 0x54442d1900047882 */ /* 0x000fe20000000000 */
[----:B------:R-:W-:Y:S01]  /*58e0*/  SHF.L.U32 R11, R11, 0x2, RZ ;  /* 0x000000020b0b7819 */ /* 0x000fe200000006ff */
        /* <DEDUP_REMOVED lines=12> */
.L_x_62:
[----:B------:R-:W-:Y:S01]  /*59b0*/  FMUL R10, RZ, R8 ;  /* 0x00000008ff0a7220 */ /* 0x000fe20000400000 */
[----:B------:R-:W-:-:S07]  /*59c0*/  IMAD.MOV.U32 R0, RZ, RZ, RZ ;  /* 0x000000ffff007224 */ /* 0x000fce00078e00ff */
.L_x_61:
[----:B------:R-:W-:Y:S05]  /*59d0*/  BSYNC.RECONVERGENT B0 ;  /* 0x0000000000007941 */ /* 0x000fea0003800200 */
.L_x_60:
        /* <DEDUP_REMOVED lines=27> */
.L_x_69:
        /* <DEDUP_REMOVED lines=44> */
[----:B------:R-:W-:Y:S01]  /*5e50*/  @P1 IMAD.MOV.U32 R8, RZ, RZ, R23 ;  /* 0x000000ffff081224 */ /* 0x000fe200078e0017 */
[----:B------:R-:W-:Y:S01]  /*5e60*/  @P0 MOV R9, R23 ;  /* 0x0000001700090202 */ /* 0x000fe20000000f00 */
[----:B------:R-:W-:-:S04]  /*5e70*/  @P0 IMAD.MOV.U32 R8, RZ, RZ, R22 ;  /* 0x000000ffff080224 */ /* 0x000fc800078e0016 */
[----:B------:R-:W-:Y:S01]  /*5e80*/  @P3 IMAD.MOV.U32 R9, RZ, RZ, R22 ;  /* 0x000000ffff093224 */ /* 0x000fe200078e0016 */
[----:B------:R-:W-:Y:S01]  /*5e90*/  @P3 MOV R8, R21 ;  /* 0x0000001500083202 */ /* 0x000fe20000000f00 */
[----:B------:R-:W-:Y:S02]  /*5ea0*/  @P5 IMAD.MOV.U32 R9, RZ, RZ, R21 ;  /* 0x000000ffff095224 */ /* 0x000fe400078e0015 */
[----:B------:R-:W-:Y:S01]  /*5eb0*/  @P5 IMAD.MOV.U32 R8, RZ, RZ, R0 ;  /* 0x000000ffff085224 */ /* 0x000fe200078e0000 */
[----:B------:R-:W-:-:S03]  /*5ec0*/  @P4 MOV R9, R0 ;  /* 0x0000000000094202 */ /* 0x000fc60000000f00 */
[----:B------:R-:W-:Y:S02]  /*5ed0*/  IMAD.MOV.U32 R10, RZ, RZ, R8 ;  /* 0x000000ffff0a7224 */ /* 0x000fe400078e0008 */
[----:B------:R-:W-:Y:S01]  /*5ee0*/  IMAD.MOV.U32 R8, RZ, RZ, R9 ;  /* 0x000000ffff087224 */ /* 0x000fe200078e0009 */
[----:B------:R-:W-:Y:S06]  /*5ef0*/  @!P6 BRA `(.L_x_71) ;  /* 0x000000000028e947 */ /* 0x000fec0003800000 */
[----:B------:R-:W-:Y:S01]  /*5f00*/  @P2 MOV R9, R3 ;  /* 0x0000000300092202 */ /* 0x000fe20000000f00 */
[----:B------:R-:W-:Y:S01]  /*5f10*/  @P1 IMAD.MOV.U32 R9, RZ, RZ, R25 ;  /* 0x000000ffff091224 */ /* 0x000fe200078e0019 */
[----:B------:R-:W-:Y:S01]  /*5f20*/  SHF.L.W.U32.HI R10, R8, R12, R10 ;  /* 0x0000000c080a7219 */ /* 0x000fe20000010e0a */
[----:B------:R-:W-:Y:S01]  /*5f30*/  @P0 IMAD.MOV.U32 R9, RZ, RZ, R24 ;  /* 0x000000ffff090224 */ /* 0x000fe200078e0018 */
[----:B------:R-:W-:Y:S02]  /*5f40*/  ISETP.EQ.AND P0, PT, R11, 0x8, PT ;  /* 0x000000080b00780c */ /* 0x000fe40003f02270 */
[----:B------:R-:W-:Y:S01]  /*5f50*/  @P3 MOV R9, R23 ;  /* 0x0000001700093202 */ /* 0x000fe20000000f00 */
[----:B------:R-:W-:Y:S02]  /*5f60*/  @P5 IMAD.MOV.U32 R9, RZ, RZ, R22 ;  /* 0x000000ffff095224 */ /* 0x000fe400078e0016 */
[----:B------:R-:W-:-:S08]  /*5f70*/  @P4 IMAD.MOV.U32 R9, RZ, RZ, R21 ;  /* 0x000000ffff094224 */ /* 0x000fd000078e0015 */
[----:B------:R-:W-:-:S04]  /*5f80*/  @P0 MOV R9, R0 ;  /* 0x0000000000090202 */ /* 0x000fc80000000f00 */
[----:B------:R-:W-:-:S07]  /*5f90*/  SHF.L.W.U32.HI R8, R9, R12, R8 ;  /* 0x0000000c09087219 */ /* 0x000fce0000010e08 */
.L_x_71:
[----:B------:R-:W-:Y:S05]  /*5fa0*/  BSYNC.RECONVERGENT B1 ;  /* 0x0000000000017941 */ /* 0x000fea0003800200 */
.L_x_70:
[C---:B------:R-:W-:Y:S01]  /*5fb0*/  SHF.L.W.U32.HI R0, R8.reuse, 0x2, R10 ;  /* 0x0000000208007819 */ /* 0x040fe20000010e0a */
[----:B------:R-:W-:Y:S01]  /*5fc0*/  IMAD.SHL.U32 R8, R8, 0x4, RZ ;  /* 0x0000000408087824 */ /* 0x000fe200078e00ff */
[----:B------:R-:W-:Y:S01]  /*5fd0*/  UMOV UR4, 0x54442d19 ;  /* 0x54442d1900047882 */ /* 0x000fe20000000000 */
[----:B------:R-:W-:Y:S01]  /*5fe0*/  UMOV UR5, 0x3bf921fb ;  /* 0x3bf921fb00057882 */ /* 0x000fe20000000000 */
[----:B------:R-:W-:Y:S02]  /*5ff0*/  SHF.R.S32.HI R9, RZ, 0x1f, R0 ;  /* 0x0000001fff097819 */ /* 0x000fe40000011400 */
[----:B------:R-:W-:Y:S02]  /*6000*/  ISETP.GE.AND P0, PT, R0, RZ, PT ;  /* 0x000000ff0000720c */ /* 0x000fe40003f06270 */
[C---:B------:R-:W-:Y:S02]  /*6010*/  LOP3.LUT R8, R9.reuse, R8, RZ, 0x3c, !PT ;  /* 0x0000000809087212 */ /* 0x040fe400078e3cff */
[----:B------:R-:W-:-:S06]  /*6020*/  LOP3.LUT R9, R9, R0, RZ, 0x3c, !PT ;  /* 0x0000000009097212 */ /* 0x000fcc00078e3cff */
[----:B------:R-:W0:Y:S02]  /*6030*/  I2F.F64.S64 R8, R8 ;  /* 0x0000000800087312 */ /* 0x000e240000301c00 */
[----:B0-----:R-:W-:-:S10]  /*6040*/  DMUL R8, R8, UR4 ;  /* 0x0000000408087c28 */ /* 0x001fd40008000000 */
[----:B------:R0:W1:Y:S02]  /*6050*/  F2F.F32.F64 R8, R8 ;  /* 0x0000000800087310 */ /* 0x0000640000301000 */
[----:B0-----:R-:W-:-:S04]  /*6060*/  SHF.R.U32.HI R9, RZ, 0x1e, R10 ;  /* 0x0000001eff097819 */ /* 0x001fc8000001160a */
[----:B------:R-:W-:Y:S02]  /*6070*/  LEA.HI R9, R0, R9, RZ, 0x1 ;  /* 0x0000000900097211 */ /* 0x000fe400078f08ff */
[----:B-1----:R-:W-:Y:S01]  /*6080*/  FSEL R12, -R8, R8, !P0 ;  /* 0x00000008080c7208 */ /* 0x002fe20004000100 */
[----:B------:R-:W-:Y:S06]  /*6090*/  BRA `(.L_x_67) ;  /* 0x0000000000087947 */ /* 0x000fec0003800000 */
.L_x_68:
[----:B------:R-:W-:Y:S01]  /*60a0*/  FMUL R12, RZ, R8 ;  /* 0x00000008ff0c7220 */ /* 0x000fe20000400000 */
[----:B------:R-:W-:-:S07]  /*60b0*/  IMAD.MOV.U32 R9, RZ, RZ, RZ ;  /* 0x000000ffff097224 */ /* 0x000fce00078e00ff */
.L_x_67:
[----:B------:R-:W-:Y:S05]  /*60c0*/  BSYNC.RECONVERGENT B0 ;  /* 0x0000000000007941 */ /* 0x000fea0003800200 */
.L_x_66:
        /* <DEDUP_REMOVED lines=12> */
[----:B------:R-:W-:Y:S01]  /*6190*/  FMUL R8, R18, 0.098174773156642913818 ;  /* 0x3dc90fdb12087820 */ /* 0x000fe20000400000 */
[----:B------:R-:W-:Y:S02]  /*61a0*/  FSEL R0, R12, 1, P0 ;  /* 0x3f8000000c007808 */ /* 0x000fe40000000000 */
[----:B------:R-:W-:Y:S01]  /*61b0*/  FFMA R9, R10, R9, R11 ;  /* 0x000000090a097223 */ /* 0x000fe2000000000b */
[C---:B------:R-:W-:Y:S01]  /*61c0*/  FMUL R11, R8.reuse, 0.63661974668502807617 ;  /* 0x3f22f983080b7820 */ /* 0x040fe20000400000 */
[----:B------:R-:W-:Y:S01]  /*61d0*/  FSETP.GE.AND P2, PT, |R8|, 105615, PT ;  /* 0x47ce47800800780b */ /* 0x000fe20003f46200 */
[----:B------:R-:W-:-:S04]  /*61e0*/  FFMA R10, R10, R0, RZ ;  /* 0x000000000a0a7223 */ /* 0x000fc800000000ff */
[----:B------:R-:W0:Y:S01]  /*61f0*/  F2I.NTZ R11, R11 ;  /* 0x0000000b000b7305 */ /* 0x000e220000203100 */
[----:B------:R-:W-:-:S04]  /*6200*/  FFMA R0, R10, R9, R0 ;  /* 0x000000090a007223 */ /* 0x000fc80000000000 */
[----:B------:R-:W-:-:S04]  /*6210*/  @P1 FADD R0, RZ, -R0 ;  /* 0x80000000ff001221 */ /* 0x000fc80000000000 */
[-C--:B------:R-:W-:Y:S01]  /*6220*/  FMUL R9, R5, R0.reuse ;  /* 0x0000000005097220 */ /* 0x080fe20000400000 */
[----:B------:R-:W-:-:S03]  /*6230*/  FMUL R0, R4, R0 ;  /* 0x0000000004007220 */ /* 0x000fc60000400000 */
[-C--:B------:R-:W-:Y:S01]  /*6240*/  FFMA R4, R4, R13.reuse, R9 ;  /* 0x0000000d04047223 */ /* 0x080fe20000000009 */
[----:B------:R-:W-:Y:S01]  /*6250*/  FFMA R5, R5, R13, -R0 ;  /* 0x0000000d05057223 */ /* 0x000fe20000000800 */
[-C--:B0-----:R-:W-:Y:S02]  /*6260*/  I2FP.F32.S32 R0, R11.reuse ;  /* 0x0000000b00007245 */ /* 0x081fe40000201400 */
[----:B------:R-:W-:Y:S02]  /*6270*/  P2R R9, PR, RZ, 0x4 ;  /* 0x00000004ff097803 */ /* 0x000fe40000000000 */
[----:B------:R0:W-:Y:S02]  /*6280*/  STS.64 [R2+0x30], R4 ;  /* 0x0000300402007388 */ /* 0x0001e40000000a00 */
[----:B0-----:R-:W-:Y:S01]  /*6290*/  FFMA R4, R0, -1.5707962512969970703, R8 ;  /* 0xbfc90fda00047823 */ /* 0x001fe20000000008 */
[----:B------:R-:W-:-:S03]  /*62a0*/  MOV R5, R11 ;  /* 0x0000000b00057202 */ /* 0x000fc60000000f00 */
[----:B------:R-:W-:-:S04]  /*62b0*/  FFMA R4, R0, -7.5497894158615963534e-08, R4 ;  /* 0xb3a2216800047823 */ /* 0x000fc80000000004 */
[----:B------:R-:W-:-:S04]  /*62c0*/  FFMA R4, R0, -5.3903029534742383927e-15, R4 ;  /* 0xa7c234c500047823 */ /* 0x000fc80000000004 */
[----:B------:R-:W-:Y:S01]  /*62d0*/  IMAD.MOV.U32 R0, RZ, RZ, R4 ;  /* 0x000000ffff007224 */ /* 0x000fe200078e0004 */
[----:B------:R-:W-:Y:S06]  /*62e0*/  @!P2 BRA `(.L_x_73) ;  /* 0x000000040064a947 */ /* 0x000fec0003800000 */
[----:B------:R-:W-:-:S13]  /*62f0*/  FSETP.NEU.AND P0, PT, |R8|, +INF , PT ;  /* 0x7f8000000800780b */ /* 0x000fda0003f0d200 */
[----:B------:R-:W-:Y:S05]  /*6300*/  @!P0 BRA `(.L_x_74) ;  /* 0x0000000400548947 */ /* 0x000fea0003800000 */
[----:B------:R-:W-:Y:S01]  /*6310*/  IMAD.SHL.U32 R0, R8, 0x100, RZ ;  /* 0x0000010008007824 */ /* 0x000fe200078e00ff */
[----:B------:R-:W-:Y:S01]  /*6320*/  CS2R R12, SRZ ;  /* 0x00000000000c7805 */ /* 0x000fe2000001ff00 */
[----:B------:R-:W0:Y:S03]  /*6330*/  LDCU.64 UR8, c[0x4][URZ] ;  /* 0x01000000ff0877ac */ /* 0x000e260008000a00 */
[----:B------:R-:W-:Y:S01]  /*6340*/  LOP3.LUT R0, R0, 0x80000000, RZ, 0xfc, !PT ;  /* 0x8000000000007812 */ /* 0x000fe200078efcff */
[----:B------:R-:W-:Y:S01]  /*6350*/  UMOV UR5, URZ ;  /* 0x000000ff00057c82 */ /* 0x000fe20008000000 */
[----:B------:R-:W-:-:S05]  /*6360*/  UMOV UR4, URZ ;  /* 0x000000ff00047c82 */ /* 0x000fca0008000000 */
.L_x_75:
        /* <DEDUP_REMOVED lines=36> */
[----:B------:R-:W-:Y:S01]  /*65b0*/  @P3 IMAD.MOV.U32 R9, RZ, RZ, R3 ;  /* 0x000000ffff093224 */ /* 0x000fe200078e0003 */
[C---:B------:R-:W-:Y:S01]  /*65c0*/  ISETP.EQ.AND P3, PT, R13.reuse, -0x4, PT ;  /* 0xfffffffc0d00780c */ /* 0x040fe20003f62270 */
[--C-:B------:R-:W-:Y:S01]  /*65d0*/  @P4 IMAD.MOV.U32 R9, RZ, RZ, R25.reuse ;  /* 0x000000ffff094224 */ /* 0x100fe200078e0019 */
[----:B------:R-:W-:Y:S01]  /*65e0*/  @P4 MOV R10, R3 ;  /* 0x00000003000a4202 */ /* 0x000fe20000000f00 */
[----:B------:R-:W-:Y:S01]  /*65f0*/  @P0 IMAD.MOV.U32 R10, RZ, RZ, R25 ;  /* 0x000000ffff0a0224 */ /* 0x000fe200078e0019 */
[----:B------:R-:W-:Y:S01]  /*6600*/  ISETP.EQ.AND P4, PT, R13, RZ, PT ;  /* 0x000000ff0d00720c */ /* 0x000fe20003f82270 */
[----:B------:R-:W-:Y:S01]  /*6610*/  @P1 IMAD.MOV.U32 R10, RZ, RZ, R24 ;  /* 0x000000ffff0a1224 */ /* 0x000fe200078e0018 */
[----:B------:R-:W-:Y:S01]  /*6620*/  @P0 MOV R9, R24 ;  /* 0x0000001800090202 */ /* 0x000fe20000000f00 */
[----:B------:R-:W-:Y:S01]  /*6630*/  @P1 IMAD.MOV.U32 R9, RZ, RZ, R23 ;  /* 0x000000ffff091224 */ /* 0x000fe200078e0017 */
[----:B------:R-:W-:Y:S01]  /*6640*/  @P2 MOV R10, R23 ;  /* 0x00000017000a2202 */ /* 0x000fe20000000f00 */
[----:B------:R-:W-:-:S04]  /*6650*/  @P2 IMAD.MOV.U32 R9, RZ, RZ, R22 ;  /* 0x000000ffff092224 */ /* 0x000fc800078e0016 */
[----:B------:R-:W-:Y:S01]  /*6660*/  @P3 IMAD.MOV.U32 R10, RZ, RZ, R22 ;  /* 0x000000ffff0a3224 */ /* 0x000fe200078e0016 */
[----:B------:R-:W-:-:S03]  /*6670*/  @P3 MOV R9, R21 ;  /* 0x0000001500093202 */ /* 0x000fc60000000f00 */
[----:B------:R-:W-:Y:S01]  /*6680*/  @P4 IMAD.MOV.U32 R10, RZ, RZ, R21 ;  /* 0x000000ffff0a4224 */ /* 0x000fe200078e0015 */
[----:B------:R-:W-:Y:S01]  /*6690*/  @P5 MOV R10, R12 ;  /* 0x0000000c000a5202 */ /* 0x000fe20000000f00 */
[----:B------:R-:W-:Y:S01]  /*66a0*/  @P4 IMAD.MOV.U32 R9, RZ, RZ, R12 ;  /* 0x000000ffff094224 */ /* 0x000fe200078e000c */
[----:B------:R-:W-:Y:S06]  /*66b0*/  @!P6 BRA `(.L_x_77) ;  /* 0x000000000028e947 */ /* 0x000fec0003800000 */
[----:B------:R-:W-:Y:S01]  /*66c0*/  @P0 IMAD.MOV.U32 R11, RZ, RZ, R3 ;  /* 0x000000ffff0b0224 */ /* 0x000fe200078e0003 */
[----:B------:R-:W-:Y:S01]  /*66d0*/  ISETP.EQ.AND P0, PT, R13, 0x8, PT ;  /* 0x000000080d00780c */ /* 0x000fe20003f02270 */
[----:B------:R-:W-:Y:S01]  /*66e0*/  @P1 IMAD.MOV.U32 R11, RZ, RZ, R25 ;  /* 0x000000ffff0b1224 */ /* 0x000fe200078e0019 */
[----:B------:R-:W-:Y:S01]  /*66f0*/  @P2 MOV R11, R24 ;  /* 0x00000018000b2202 */ /* 0x000fe20000000f00 */
[----:B------:R-:W-:Y:S01]  /*6700*/  @P3 IMAD.MOV.U32 R11, RZ, RZ, R23 ;  /* 0x000000ffff0b3224 */ /* 0x000fe200078e0017 */
[----:B------:R-:W-:Y:S01]  /*6710*/  SHF.L.W.U32.HI R9, R10, R0, R9 ;  /* 0x000000000a097219 */ /* 0x000fe20000010e09 */
[----:B------:R-:W-:Y:S01]  /*6720*/  @P4 IMAD.MOV.U32 R11, RZ, RZ, R22 ;  /* 0x000000ffff0b4224 */ /* 0x000fe200078e0016 */
[----:B------:R-:W-:-:S07]  /*6730*/  @P5 MOV R11, R21 ;  /* 0x00000015000b5202 */ /* 0x000fce0000000f00 */
[----:B------:R-:W-:-:S05]  /*6740*/  @P0 IMAD.MOV.U32 R11, RZ, RZ, R12 ;  /* 0x000000ffff0b0224 */ /* 0x000fca00078e000c */
[----:B------:R-:W-:-:S07]  /*6750*/  SHF.L.W.U32.HI R10, R11, R0, R10 ;  /* 0x000000000b0a7219 */ /* 0x000fce0000010e0a */
.L_x_77:
[----:B------:R-:W-:Y:S05]  /*6760*/  BSYNC.RECONVERGENT B1 ;  /* 0x0000000000017941 */ /* 0x000fea0003800200 */
.L_x_76:
[C-C-:B------:R-:W-:Y:S01]  /*6770*/  SHF.L.W.U32.HI R0, R10.reuse, 0x2, R9.reuse ;  /* 0x000000020a007819 */ /* 0x140fe20000010e09 */
[----:B------:R-:W-:Y:S01]  /*6780*/  IMAD.SHL.U32 R10, R10, 0x4, RZ ;  /* 0x000000040a0a7824 */ /* 0x000fe200078e00ff */
[----:B------:R-:W-:Y:S01]  /*6790*/  UMOV UR4, 0x54442d19 ;  /* 0x54442d1900047882 */ /* 0x000fe20000000000 */
[----:B------:R-:W-:Y:S01]  /*67a0*/  UMOV UR5, 0x3bf921fb ;  /* 0x3bf921fb00057882 */ /* 0x000fe20000000000 */
[----:B------:R-:W-:Y:S02]  /*67b0*/  SHF.R.S32.HI R11, RZ, 0x1f, R0 ;  /* 0x0000001fff0b7819 */ /* 0x000fe40000011400 */
[----:B------:R-:W-:Y:S02]  /*67c0*/  SHF.R.U32.HI R9, RZ, 0x1e, R9 ;  /* 0x0000001eff097819 */ /* 0x000fe40000011609 */
[C---:B------:R-:W-:Y:S02]  /*67d0*/  LOP3.LUT R10, R11.reuse, R10, RZ, 0x3c, !PT ;  /* 0x0000000a0b0a7212 */ /* 0x040fe400078e3cff */
[----:B------:R-:W-:-:S02]  /*67e0*/  LOP3.LUT R11, R11, R0, RZ, 0x3c, !PT ;  /* 0x000000000b0b7212 */ /* 0x000fc400078e3cff */
[----:B------:R-:W-:-:S04]  /*67f0*/  ISETP.GE.AND P0, PT, R0, RZ, PT ;  /* 0x000000ff0000720c */ /* 0x000fc80003f06270 */
[----:B------:R-:W0:Y:S02]  /*6800*/  I2F.F64.S64 R10, R10 ;  /* 0x0000000a000a7312 */ /* 0x000e240000301c00 */
[----:B0-----:R-:W-:-:S10]  /*6810*/  DMUL R10, R10, UR4 ;  /* 0x000000040a0a7c28 */ /* 0x001fd40008000000 */
[----:B------:R0:W1:Y:S02]  /*6820*/  F2F.F32.F64 R10, R10 ;  /* 0x0000000a000a7310 */ /* 0x0000640000301000 */
[----:B0-----:R-:W-:Y:S02]  /*6830*/  LEA.HI R11, R0, R9, RZ, 0x1 ;  /* 0x00000009000b7211 */ /* 0x001fe400078f08ff */
[----:B-1----:R-:W-:Y:S01]  /*6840*/  FSEL R0, -R10, R10, !P0 ;  /* 0x0000000a0a007208 */ /* 0x002fe20004000100 */
[----:B------:R-:W-:Y:S06]  /*6850*/  BRA `(.L_x_73) ;  /* 0x0000000000087947 */ /* 0x000fec0003800000 */
.L_x_74:
[----:B------:R-:W-:Y:S01]  /*6860*/  FMUL R0, RZ, R8 ;  /* 0x00000008ff007220 */ /* 0x000fe20000400000 */
[----:B------:R-:W-:-:S07]  /*6870*/  MOV R11, RZ ;  /* 0x000000ff000b7202 */ /* 0x000fce0000000f00 */
.L_x_73:
[----:B------:R-:W-:Y:S05]  /*6880*/  BSYNC.RECONVERGENT B0 ;  /* 0x0000000000007941 */ /* 0x000fea0003800200 */
.L_x_72:
[C---:B------:R-:W-:Y:S01]  /*6890*/  LOP3.LUT R10, R11.reuse, 0x1, RZ, 0xc0, !PT ;  /* 0x000000010b0a7812 */ /* 0x040fe200078ec0ff */
[----:B------:R-:W-:Y:S01]  /*68a0*/  FMUL R9, R0, R0 ;  /* 0x0000000000097220 */ /* 0x000fe20000400000 */
[----:B------:R-:W-:Y:S01]  /*68b0*/  VIADD R11, R11, 0x1 ;  /* 0x000000010b0b7836 */ /* 0x000fe20000000000 */
[----:B------:R-:W-:Y:S01]  /*68c0*/  FSETP.GE.AND P2, PT, |R8|, 105615, PT ;  /* 0x47ce47800800780b */ /* 0x000fe20003f46200 */
[----:B------:R-:W-:Y:S01]  /*68d0*/  BSSY.RECONVERGENT B0, `(.L_x_78) ;  /* 0x0000067000007945 */ /* 0x000fe20003800200 */
[----:B------:R-:W-:Y:S01]  /*68e0*/  ISETP.NE.U32.AND P0, PT, R10, 0x1, PT ;  /* 0x000000010a00780c */ /* 0x000fe20003f05070 */
[----:B------:R-:W-:Y:S01]  /*68f0*/  FFMA R10, R9, R16, -0.0013887860113754868507 ;  /* 0xbab607ed090a7423 */ /* 0x000fe20000000010 */
[----:B------:R-:W-:Y:S02]  /*6900*/  LOP3.LUT P1, RZ, R11, 0x2, RZ, 0xc0, !PT ;  /* 0x000000020bff7812 */ /* 0x000fe4000782c0ff */
[----:B------:R-:W-:Y:S02]  /*6910*/  FSEL R19, R19, 0.041666727513074874878, !P0 ;  /* 0x3d2aaabb13137808 */ /* 0x000fe40004000000 */
[----:B------:R-:W-:-:S02]  /*6920*/  FSEL R10, R10, -0.00019574658654164522886, P0 ;  /* 0xb94d41530a0a7808 */ /* 0x000fc40000000000 */
        /* <DEDUP_REMOVED lines=17> */
.L_x_81:
        /* <DEDUP_REMOVED lines=38> */
[----:B------:R-:W-:Y:S01]  /*6ca0*/  @P4 IMAD.MOV.U32 R4, RZ, RZ, R3 ;  /* 0x000000ffff044224 */ /* 0x000fe200078e0003 */
[----:B------:R-:W-:Y:S01]  /*6cb0*/  @P4 MOV R0, R25 ;  /* 0x0000001900004202 */ /* 0x000fe20000000f00 */
[----:B------:R-:W-:Y:S01]  /*6cc0*/  @P2 IMAD.MOV.U32 R4, RZ, RZ, R25 ;  /* 0x000000ffff042224 */ /* 0x000fe200078e0019 */
[----:B------:R-:W-:Y:S01]  /*6cd0*/  ISETP.EQ.AND P4, PT, R5, 0x4, PT ;  /* 0x000000040500780c */ /* 0x000fe20003f82270 */
[----:B------:R-:W-:Y:S01]  /*6ce0*/  @P2 IMAD.MOV.U32 R0, RZ, RZ, R24 ;  /* 0x000000ffff002224 */ /* 0x000fe200078e0018 */
[----:B------:R-:W-:Y:S01]  /*6cf0*/  @P1 MOV R4, R24 ;  /* 0x0000001800041202 */ /* 0x000fe20000000f00 */
[--C-:B------:R-:W-:Y:S01]  /*6d00*/  @P1 IMAD.MOV.U32 R0, RZ, RZ, R23.reuse ;  /* 0x000000ffff001224 */ /* 0x100fe200078e0017 */
[----:B------:R-:W-:Y:S01]  /*6d10*/  @P0 MOV R0, R22 ;  /* 0x0000001600000202 */ /* 0x000fe20000000f00 */
[----:B------:R-:W-:-:S04]  /*6d20*/  @P0 IMAD.MOV.U32 R4, RZ, RZ, R23 ;  /* 0x000000ffff040224 */ /* 0x000fc800078e0017 */
[----:B------:R-:W-:Y:S01]  /*6d30*/  @P3 IMAD.MOV.U32 R4, RZ, RZ, R22 ;  /* 0x000000ffff043224 */ /* 0x000fe200078e0016 */
[----:B------:R-:W-:Y:S01]  /*6d40*/  @P5 MOV R4, R21 ;  /* 0x0000001500045202 */ /* 0x000fe20000000f00 */
        /* <DEDUP_REMOVED lines=8> */
[----:B------:R-:W-:Y:S01]  /*6dd0*/  @P5 MOV R3, R22 ;  /* 0x0000001600035202 */ /* 0x000fe20000000f00 */
[----:B------:R-:W-:Y:S01]  /*6de0*/  @P4 IMAD.MOV.U32 R3, RZ, RZ, R21 ;  /* 0x000000ffff034224 */ /* 0x000fe200078e0015 */
[----:B------:R-:W-:-:S09]  /*6df0*/  SHF.L.W.U32.HI R0, R4, R8, R0 ;  /* 0x0000000804007219 */ /* 0x000fd20000010e00 */
[----:B------:R-:W-:-:S05]  /*6e00*/  @P0 IMAD.MOV.U32 R3, RZ, RZ, R10 ;  /* 0x000000ffff030224 */ /* 0x000fca00078e000a */
[----:B------:R-:W-:-:S07]  /*6e10*/  SHF.L.W.U32.HI R4, R3, R8, R4 ;  /* 0x0000000803047219 */ /* 0x000fce0000010e04 */
.L_x_83:
[----:B------:R-:W-:Y:S05]  /*6e20*/  BSYNC.RECONVERGENT B1 ;  /* 0x0000000000017941 */ /* 0x000fea0003800200 */
.L_x_82:
        /* <DEDUP_REMOVED lines=15> */
.L_x_80:
[----:B------:R-:W-:Y:S01]  /*6f20*/  FMUL R4, RZ, R8 ;  /* 0x00000008ff047220 */ /* 0x000fe20000400000 */
[----:B------:R-:W-:-:S07]  /*6f30*/  IMAD.MOV.U32 R5, RZ, RZ, RZ ;  /* 0x000000ffff057224 */ /* 0x000fce00078e00ff */
.L_x_79:
[----:B------:R-:W-:Y:S05]  /*6f40*/  BSYNC.RECONVERGENT B0 ;  /* 0x0000000000007941 */ /* 0x000fea0003800200 */
.L_x_78:
[----:B------:R-:W0:Y:S01]  /*6f50*/  S2R R10, SR_TID.Y ;  /* 0x00000000000a7919 */ /* 0x000e220000002200 */
[----:B------:R-:W-:Y:S01]  /*6f60*/  FMUL R8, R4, R4 ;  /* 0x0000000404087220 */ /* 0x000fe20000400000 */
[C---:B------:R-:W-:Y:S01]  /*6f70*/  LOP3.LUT R0, R5.reuse, 0x1, RZ, 0xc0, !PT ;  /* 0x0000000105007812 */ /* 0x040fe200078ec0ff */
[----:B------:R-:W1:Y:S01]  /*6f80*/  S2UR UR5, SR_CgaCtaId ;  /* 0x00000000000579c3 */ /* 0x000e620000008800 */
[----:B------:R-:W2:Y:S01]  /*6f90*/  S2R R3, SR_TID.X ;  /* 0x0000000000037919 */ /* 0x000ea20000002100 */
[----:B------:R-:W-:Y:S01]  /*6fa0*/  FFMA R16, R8, R16, -0.0013887860113754868507 ;  /* 0xbab607ed08107423 */ /* 0x000fe20000000010 */
[----:B------:R-:W-:Y:S01]  /*6fb0*/  ISETP.NE.U32.AND P0, PT, R0, 0x1, PT ;  /* 0x000000010000780c */ /* 0x000fe20003f05070 */
[----:B------:R-:W-:Y:S01]  /*6fc0*/  UMOV UR4, 0x400 ;  /* 0x0000040000047882 */ /* 0x000fe20000000000 */
[----:B------:R-:W-:Y:S02]  /*6fd0*/  LOP3.LUT P1, RZ, R5, 0x2, RZ, 0xc0, !PT ;  /* 0x0000000205ff7812 */ /* 0x000fe4000782c0ff */
[----:B------:R-:W-:-:S02]  /*6fe0*/  FSEL R17, R17, 0.0083327032625675201416, !P0 ;  /* 0x3c0885e411117808 */ /* 0x000fc40004000000 */
[----:B------:R-:W-:Y:S02]  /*6ff0*/  FSEL R16, R16, -0.00019574658654164522886, !P0 ;  /* 0xb94d415310107808 */ /* 0x000fe40004000000 */
[----:B------:R-:W-:Y:S02]  /*7000*/  FSEL R20, -R20, -0.16666662693023681641, !P0 ;  /* 0xbe2aaaa814147808 */ /* 0x000fe40004000100 */
[----:B------:R-:W-:Y:S01]  /*7010*/  FSEL R0, R4, 1, P0 ;  /* 0x3f80000004007808 */ /* 0x000fe20000000000 */
[----:B------:R-:W-:-:S04]  /*7020*/  FFMA R16, R8, R16, R17 ;  /* 0x0000001008107223 */ /* 0x000fc80000000011 */
[C---:B------:R-:W-:Y:S01]  /*7030*/  FFMA R16, R8.reuse, R16, R20 ;  /* 0x0000001008107223 */ /* 0x040fe20000000014 */
[----:B------:R-:W-:-:S04]  /*7040*/  FFMA R8, R8, R0, RZ ;  /* 0x0000000008087223 */ /* 0x000fc800000000ff */
[----:B------:R-:W-:Y:S01]  /*7050*/  FFMA R8, R8, R16, R0 ;  /* 0x0000001008087223 */ /* 0x000fe20000000000 */
[----:B-1----:R-:W-:-:S03]  /*7060*/  ULEA UR4, UR5, UR4, 0x18 ;  /* 0x0000000405047291 */ /* 0x002fc6000f8ec0ff */
[----:B------:R-:W-:Y:S01]  /*7070*/  @P1 FADD R8, RZ, -R8 ;  /* 0x80000008ff081221 */ /* 0x000fe20000000000 */
[----:B0-----:R-:W-:-:S03]  /*7080*/  IMAD.SHL.U32 R0, R10, 0x80, RZ ;  /* 0x000000800a007824 */ /* 0x001fc600078e00ff */
[-C--:B------:R-:W-:Y:S01]  /*7090*/  FMUL R4, R7, R8.reuse ;  /* 0x0000000807047220 */ /* 0x080fe20000400000 */
[C---:B------:R-:W-:Y:S01]  /*70a0*/  FMUL R8, R6.reuse, R8 ;  /* 0x0000000806087220 */ /* 0x040fe20000400000 */
[----:B--2---:R-:W-:Y:S02]  /*70b0*/  SHF.L.U32 R5, R3, 0x1, RZ ;  /* 0x0000000103057819 */ /* 0x004fe400000006ff */
[-C--:B------:R-:W-:Y:S01]  /*70c0*/  FFMA R6, R6, R9.reuse, R4 ;  /* 0x0000000906067223 */ /* 0x080fe20000000004 */
[----:B------:R-:W-:Y:S01]  /*70d0*/  FFMA R7, R7, R9, -R8 ;  /* 0x0000000907077223 */ /* 0x000fe20000000808 */
[----:B------:R-:W-:Y:S01]  /*70e0*/  LOP3.LUT R5, R0, 0xe, R5, 0xf8, !PT ;  /* 0x0000000e00057812 */ /* 0x000fe200078ef805 */
[----:B------:R-:W-:-:S03]  /*70f0*/  IMAD R0, R3, 0x10, R0 ;  /* 0x0000001003007824 */ /* 0x000fc600078e0200 */
[----:B------:R-:W-:Y:S01]  /*7100*/  LEA R4, R5, UR4, 0x2 ;  /* 0x0000000405047c11 */ /* 0x000fe2000f8e10ff */
[----:B------:R-:W-:Y:S04]  /*7110*/  STS.64 [R2+0x38], R6 ;  /* 0x0000380602007388 */ /* 0x000fe80000000a00 */
[----:B------:R-:W-:Y:S04]  /*7120*/  LDS.64 R16, [R4+0x40] ;  /* 0x0000400004107984 */ /* 0x000fe80000000a00 */
[----:B------:R-:W0:Y:S04]  /*7130*/  LDS.64 R14, [R4+0x140] ;  /* 0x00014000040e7984 */ /* 0x000e280000000a00 */
[----:B------:R-:W-:Y:S04]  /*7140*/  LDS.64 R18, [R4] ;  /* 0x0000000004127984 */ /* 0x000fe80000000a00 */
[----:B------:R-:W1:Y:S04]  /*7150*/  LDS.64 R20, [R4+0x100] ;  /* 0x0001000004147984 */ /* 0x000e680000000a00 */
[----:B------:R-:W-:Y:S04]  /*7160*/  LDS.64 R12, [R4+0x80] ;  /* 0x00008000040c7984 */ /* 0x000fe80000000a00 */
[----:B------:R-:W2:Y:S04]  /*7170*/  LDS.64 R10, [R4+0x180] ;  /* 0x00018000040a7984 */ /* 0x000ea80000000a00 */
[----:B------:R-:W-:Y:S04]  /*7180*/  LDS.64 R8, [R4+0xc0] ;  /* 0x0000c00004087984 */ /* 0x000fe80000000a00 */
[----:B------:R-:W3:Y:S01]  /*7190*/  LDS.64 R6, [R4+0x1c0] ;  /* 0x0001c00004067984 */ /* 0x000ee20000000a00 */
[C-C-:B0-----:R-:W-:Y:S01]  /*71a0*/  FADD R24, R17.reuse, -R15.reuse ;  /* 0x8000000f11187221 */ /* 0x141fe20000000000 */
[----:B------:R-:W-:-:S03]  /*71b0*/  FADD R15, R17, R15 ;  /* 0x0000000f110f7221 */ /* 0x000fc60000000000 */
[----:B------:R-:W-:Y:S01]  /*71c0*/  FMUL R24, R24, 0.70710676908493041992 ;  /* 0x3f3504f318187820 */ /* 0x000fe20000400000 */
[C-C-:B-1----:R-:W-:Y:S01]  /*71d0*/  FADD R22, R18.reuse, R20.reuse ;  /* 0x0000001412167221 */ /* 0x142fe20000000000 */
[----:B------:R-:W-:Y:S01]  /*71e0*/  FADD R5, R18, -R20 ;  /* 0x8000001412057221 */ /* 0x000fe20000000000 */
[C-C-:B------:R-:W-:Y:S01]  /*71f0*/  FADD R23, R19.reuse, R21.reuse ;  /* 0x0000001513177221 */ /* 0x140fe20000000000 */
[----:B------:R-:W-:Y:S01]  /*7200*/  FADD R18, R19, -R21 ;  /* 0x8000001513127221 */ /* 0x000fe20000000000 */
[C-C-:B------:R-:W-:Y:S01]  /*7210*/  FADD R20, R16.reuse, -R14.reuse ;  /* 0x8000000e10147221 */ /* 0x140fe20000000000 */
[----:B------:R-:W-:Y:S01]  /*7220*/  FADD R14, R16, R14 ;  /* 0x0000000e100e7221 */ /* 0x000fe20000000000 */
[C-C-:B--2---:R-:W-:Y:S01]  /*7230*/  FADD R21, R12.reuse, R10.reuse ;  /* 0x0000000a0c157221 */ /* 0x144fe20000000000 */
[----:B------:R-:W-:Y:S01]  /*7240*/  FADD R12, -R12, R10 ;  /* 0x0000000a0c0c7221 */ /* 0x000fe20000000100 */
[C-C-:B------:R-:W-:Y:S01]  /*7250*/  FADD R10, R13.reuse, R11.reuse ;  /* 0x0000000b0d0a7221 */ /* 0x140fe20000000000 */
[----:B------:R-:W-:Y:S01]  /*7260*/  FADD R11, R13, -R11 ;  /* 0x8000000b0d0b7221 */ /* 0x000fe20000000000 */
[--C-:B------:R-:W-:Y:S01]  /*7270*/  FADD R13, R22, R21.reuse ;  /* 0x00000015160d7221 */ /* 0x100fe20000000000 */
[C-C-:B------:R-:W-:Y:S01]  /*7280*/  FFMA R16, R20.reuse, 0.70710676908493041992, R24.reuse ;  /* 0x3f3504f314107823 */ /* 0x140fe20000000018 */
[----:B------:R-:W-:Y:S01]  /*7290*/  FFMA R17, R20, -0.70710676908493041992, R24 ;  /* 0xbf3504f314117823 */ /* 0x000fe20000000018 */
[----:B------:R-:W-:Y:S01]  /*72a0*/  FADD R21, R22, -R21 ;  /* 0x8000001516157221 */ /* 0x000fe20000000000 */
[C-C-:B------:R-:W-:Y:S01]  /*72b0*/  FADD R20, R23.reuse, R10.reuse ;  /* 0x0000000a17147221 */ /* 0x140fe20000000000 */
[----:B------:R-:W-:Y:S01]  /*72c0*/  FADD R22, R23, -R10 ;  /* 0x8000000a17167221 */ /* 0x000fe20000000000 */
[C-C-:B---3--:R-:W-:Y:S01]  /*72d0*/  FADD R23, R8.reuse, -R6.reuse ;  /* 0x8000000608177221 */ /* 0x148fe20000000000 */
[----:B------:R-:W-:Y:S01]  /*72e0*/  FADD R6, R8, R6 ;  /* 0x0000000608067221 */ /* 0x000fe20000000000 */
[----:B------:R-:W-:Y:S01]  /*72f0*/  FADD R8, R9, -R7 ;  /* 0x8000000709087221 */ /* 0x000fe20000000000 */
[--C-:B------:R-:W-:Y:S01]  /*7300*/  FADD R19, R5, R11.reuse ;  /* 0x0000000b05137221 */ /* 0x100fe20000000000 */
[----:B------:R-:W-:Y:S01]  /*7310*/  FMUL R23, R23, 0.70710676908493041992 ;  /* 0x3f3504f317177820 */ /* 0x000fe20000400000 */
[----:B------:R-:W-:Y:S01]  /*7320*/  FADD R10, R5, -R11 ;  /* 0x8000000b050a7221 */ /* 0x000fe20000000000 */
[C-C-:B------:R-:W-:Y:S01]  /*7330*/  FADD R5, R18.reuse, R12.reuse ;  /* 0x0000000c12057221 */ /* 0x140fe20000000000 */
[----:B------:R-:W-:Y:S01]  /*7340*/  FADD R11, R18, -R12 ;  /* 0x8000000c120b7221 */ /* 0x000fe20000000000 */
[----:B------:R-:W-:Y:S01]  /*7350*/  FADD R7, R9, R7 ;  /* 0x0000000709077221 */ /* 0x000fe20000000000 */
[C-C-:B------:R-:W-:Y:S01]  /*7360*/  FADD R9, R14.reuse, R6.reuse ;  /* 0x000000060e097221 */ /* 0x140fe20000000000 */
[----:B------:R-:W-:Y:S01]  /*7370*/  FADD R18, -R14, R6 ;  /* 0x000000060e127221 */ /* 0x000fe20000000100 */
[C-C-:B------:R-:W-:Y:S01]  /*7380*/  FFMA R6, R8.reuse, 0.70710676908493041992, -R23.reuse ;  /* 0x3f3504f308067823 */ /* 0x140fe20000000817 */
[----:B------:R-:W-:Y:S01]  /*7390*/  FFMA R8, R8, -0.70710676908493041992, -R23 ;  /* 0xbf3504f308087823 */ /* 0x000fe20000000817 */
[C-C-:B------:R-:W-:Y:S01]  /*73a0*/  FADD R14, R15.reuse, R7.reuse ;  /* 0x000000070f0e7221 */ /* 0x140fe20000000000 */
[----:B------:R-:W-:Y:S01]  /*73b0*/  FADD R7, R15, -R7 ;  /* 0x800000070f077221 */ /* 0x000fe20000000000 */
[C-C-:B------:R-:W-:Y:S01]  /*73c0*/  FADD R15, R16.reuse, R6.reuse ;  /* 0x00000006100f7221 */ /* 0x140fe20000000000 */
[----:B------:R-:W-:Y:S01]  /*73d0*/  FADD R24, -R16, R6 ;  /* 0x0000000610187221 */ /* 0x000fe20000000100 */
[C-C-:B------:R-:W-:Y:S01]  /*73e0*/  FADD R6, R17.reuse, R8.reuse ;  /* 0x0000000811067221 */ /* 0x140fe20000000000 */
[----:B------:R-:W-:Y:S01]  /*73f0*/  FADD R23, R17, -R8 ;  /* 0x8000000811177221 */ /* 0x000fe20000000000 */
        /* <DEDUP_REMOVED lines=12> */
[----:B------:R-:W-:Y:S01]  /*74c0*/  FADD R23, R11, R24 ;  /* 0x000000180b177221 */ /* 0x000fe20000000000 */
[C-C-:B------:R-:W-:Y:S01]  /*74d0*/  FADD R15, R5.reuse, R6.reuse ;  /* 0x00000006050f7221 */ /* 0x140fe20000000000 */
[----:B------:R-:W-:Y:S01]  /*74e0*/  FADD R19, R5, -R6 ;  /* 0x8000000605137221 */ /* 0x000fe20000000000 */
[----:B------:R-:W-:-:S02]  /*74f0*/  FADD R11, R11, -R24 ;  /* 0x800000180b0b7221 */ /* 0x000fc40000000000 */
[----:B------:R-:W-:Y:S04]  /*7500*/  STS.128 [R2+0x10], R20 ;  /* 0x0000101402007388 */ /* 0x000fe80000000c00 */
[----:B------:R-:W-:Y:S04]  /*7510*/  STS.128 [R2], R12 ;  /* 0x0000000c02007388 */ /* 0x000fe80000000c00 */
[----:B------:R-:W-:Y:S04]  /*7520*/  STS.128 [R2+0x20], R16 ;  /* 0x0000201002007388 */ /* 0x000fe80000000c00 */
[----:B------:R-:W-:Y:S04]  /*7530*/  STS.128 [R2+0x30], R8 ;  /* 0x0000300802007388 */ /* 0x000fe80000000c00 */
[----:B------:R-:W-:Y:S04]  /*7540*/  LDS.64 R20, [R4] ;  /* 0x0000000004147984 */ /* 0x000fe80000000a00 */
[----:B------:R-:W0:Y:S04]  /*7550*/  LDS.64 R22, [R4+0x40] ;  /* 0x0000400004167984 */ /* 0x000e280000000a00 */
[----:B------:R-:W-:Y:S04]  /*7560*/  LDS.64 R16, [R4+0x80] ;  /* 0x0000800004107984 */ /* 0x000fe80000000a00 */
[----:B------:R-:W1:Y:S04]  /*7570*/  LDS.64 R18, [R4+0xc0] ;  /* 0x0000c00004127984 */ /* 0x000e680000000a00 */
[----:B------:R-:W-:Y:S04]  /*7580*/  LDS.64 R12, [R4+0x100] ;  /* 0x00010000040c7984 */ /* 0x000fe80000000a00 */
[----:B------:R-:W2:Y:S04]  /*7590*/  LDS.64 R14, [R4+0x140] ;  /* 0x00014000040e7984 */ /* 0x000ea80000000a00 */
[----:B------:R-:W-:Y:S04]  /*75a0*/  LDS.64 R8, [R4+0x180] ;  /* 0x0001800004087984 */ /* 0x000fe80000000a00 */
[----:B------:R3:W4:Y:S02]  /*75b0*/  LDS.64 R10, [R4+0x1c0] ;  /* 0x0001c000040a7984 */ /* 0x0007240000000a00 */
[----:B---3--:R-:W3:Y:S02]  /*75c0*/  LDC.64 R4, c[0x0][0x388] ;  /* 0x0000e200ff047b82 */ /* 0x008ee40000000a00 */
[----:B0-----:R-:W-:Y:S04]  /*75d0*/  STS.128 [R2], R20 ;  /* 0x0000001402007388 */ /* 0x001fe80000000c00 */
[----:B-1----:R-:W-:Y:S01]  /*75e0*/  STS.128 [R2+0x10], R16 ;  /* 0x0000101002007388 */ /* 0x002fe20000000c00 */
[----:B---3--:R-:W-:-:S03]  /*75f0*/  IMAD.WIDE.U32 R4, R0, 0x4, R4 ;  /* 0x0000000400047825 */ /* 0x008fc600078e0004 */
[----:B--2---:R-:W-:Y:S04]  /*7600*/  STS.128 [R2+0x20], R12 ;  /* 0x0000200c02007388 */ /* 0x004fe80000000c00 */
[----:B------:R-:W-:Y:S04]  /*7610*/  STG.E desc[UR6][R4.64], R20 ;  /* 0x0000001404007986 */ /* 0x000fe8000c101906 */
[----:B----4-:R-:W-:Y:S04]  /*7620*/  STS.128 [R2+0x30], R8 ;  /* 0x0000300802007388 */ /* 0x010fe80000000c00 */
[----:B------:R-:W-:Y:S04]  /*7630*/  STG.E desc[UR6][R4.64+0x4], R21 ;  /* 0x0000041504007986 */ /* 0x000fe8000c101906 */
        /* <DEDUP_REMOVED lines=13> */
[----:B------:R-:W-:Y:S01]  /*7710*/  STG.E desc[UR6][R4.64+0x3c], R11 ;  /* 0x00003c0b04007986 */ /* 0x000fe2000c101906 */
[----:B------:R-:W-:Y:S05]  /*7720*/  EXIT ;  /* 0x000000000000794d */ /* 0x000fea0003800000 */
.L_x_84:
[----:B------:R-:W-:-:S00]  /*7730*/  BRA `(.L_x_84) ;  /* 0xfffffffc00fc7947 */ /* 0x000fc0000383ffff */
[----:B------:R-:W-:-:S00]  /*7740*/  NOP ;  /* 0x0000000000007918 */ /* 0x000fc00000000000 */
        /* <DEDUP_REMOVED lines=11> */
.L_x_85:


//--------------------- .nv.global.init           --------------------------
	.section	.nv.global.init,"aw",@progbits
	.align	4
.nv.global.init:
	.type		__cudart_i2opi_f,@object
	.size		__cudart_i2opi_f,(.L_0 - __cudart_i2opi_f)
__cudart_i2opi_f:
        /*0000*/ 	.byte	0x41, 0x90, 0x43, 0x3c, 0x99, 0x95, 0x62, 0xdb, 0xc0, 0xdd, 0x34, 0xf5, 0xd1, 0x57, 0x27, 0xfc
        /*0010*/ 	.byte	0x29, 0x15, 0x44, 0x4e, 0x6e, 0x83, 0xf9, 0xa2
.L_0:


//--------------------- .nv.shared._Z3fftPfS_     --------------------------
	.section	.nv.shared._Z3fftPfS_,"aw",@nobits
	.sectionflags	@""
	.align	4
.nv.shared._Z3fftPfS_:
	.zero		2048


//--------------------- .nv.shared.reserved.0     --------------------------
	.section	.nv.shared.reserved.0,"aw",@nobits
	.weak		__nv_reservedSMEM_offset_0_alias
	.size		__nv_reservedSMEM_offset_0_alias, 0, 64
	.other		__nv_reservedSMEM_offset_0_alias,@"STO_CUDA_RESERVED_SHARED STV_DEFAULT"
__nv_reservedSMEM_offset_0_alias:
	.zero		0
	.zero		64


//--------------------- .nv.constant0._Z3fftPfS_  --------------------------
	.section	.nv.constant0._Z3fftPfS_,"a",@progbits
	.sectionflags	@""
	.align	4
.nv.constant0._Z3fftPfS_:
	.zero		912


//--------------------- SYMBOLS --------------------------

	.type		.nv.reservedSmem.offset0,@object
	.size		.nv.reservedSmem.offset0,0x4
	.type		.nv.reservedSmem.cap,@object
	.size		.nv.reservedSmem.cap,0x4
